	.target	sm_100a

	.elftype	@"ET_EXEC"


//--------------------- .note.nv.tkinfo           --------------------------
	.section	.note.nv.tkinfo,"",@"SHT_NOTE"
	.sectionflags	@"SHF_NOTE_NV_TKINFO"
	.tkinfo
        /*0018*/ 	.word	0x00000002
        /*0030*/ 	.string	""
        /*0030*/ 	.string	"ptxas"
        /*0030*/ 	.string	"Cuda compilation tools, release 13.0, V13.0.88"
        /*0030*/ 	.string	"Build cuda_13.0.r13.0/compiler.36424714_0"
        /*0030*/ 	.string	"-arch sm_100a -m 64 "



//--------------------- .note.nv.cuinfo           --------------------------
	.section	.note.nv.cuinfo,"",@"SHT_NOTE"
	.sectionflags	@"SHF_NOTE_NV_CUINFO"
        /*0018*/ 	.short	0x0002
        /*001a*/ 	.short	0x0064
        /*001c*/ 	.short	0x0082
	.zero		2


//--------------------- .nv.info                  --------------------------
	.section	.nv.info,"",@"SHT_CUDA_INFO"
	.align	4


	//----- nvinfo : EIATTR_REGCOUNT
	.align		4
        /*0000*/ 	.byte	0x04, 0x2f
        /*0002*/ 	.short	(.L_19 - .L_18)
	.align		4
.L_18:
        /*0004*/ 	.word	index@(_ZN7cutlass13device_kernelINS_4gemm6kernel13GemmUniversalIN4cute5tupleIJiiiiEEENS1_10collective13CollectiveMmaINS1_41MainloopSm100TmaUmmaWarpSpecializedSparseILi4ELi2ELi1ENS5_IJNS4_1CILi1EEESB_SB_EEEEENS5_IJNSA_ILi128EEENSA_ILi256EEENSA_ILi64EEEEEENS_10bfloat16_tENS5_IJNS4_6LayoutINS5_IJiNS5_IJNSA_ILi2EEEiEEEiEEENS5_IJlNS5_IJSB_SK_EEElEEEEENSJ_INS5_IJNS5_IJNS5_IJNSA_ILi8EEESK_SQ_EEEiEEENS5_IJNS5_IJNSA_ILi16EEESK_NSA_ILi4EEEEEEiEEEiEEENS5_IJNS5_IJNS5_IJSE_ST_NSA_ILi2048EEEEEENSA_ILi16384EEEEEENS5_IJNS5_IJSB_NSA_ILi1024EEENSA_ILi32EEEEEElEEElEEEEEEEESI_NS5_IJlSB_lEEENS4_8TiledMMAINS4_8MMA_AtomIJNS4_27SM100_MMA_F16BF16_SS_SPARSEISI_SI_fLi128ELi256ELNS4_4UMMA5MajorE0ELS1E_0ELNS1D_7ScaleInE0ELS1F_0EEEEEENSJ_ISC_NS5_IJNSA_ILi0EEES1I_S1I_EEEEENS5_IJNS4_10UnderscoreES1L_S1L_EEEEENS4_13SM90_TMA_LOADENS4_14ComposedLayoutINS4_7SwizzleILi2ELi4ELi3EEENS4_25smem_sparse_ptr_flag_bitsILi2ELi16EEENSJ_INS5_IJNS5_IJSB_SQ_EEENS5_IJSK_S13_EEEEEENS5_IJNS5_IJS1I_SG_EEESN_EEEEEEEvNS4_8identityES1O_NS1P_INS1Q_ILi3ELi4ELi3EEENS4_18smem_ptr_flag_bitsILi16EEENSJ_INS5_IJSQ_SG_EEENS5_IJSG_SB_EEEEEEEvS21_EENS_8epilogue10collective18CollectiveEpilogueINS2A_23Sm100TmaWarpSpecializedILi3ELi2ELi32ELb1ELb0EEEJSH_NS5_IJNSJ_ISE_SB_EENSJ_IS13_SB_EEEEEfNS5_IJSB_llEEEfS2I_NS2A_6fusion15FusionCallbacksIS2E_NS2J_17LinearCombinationIffffLNS_15FloatRoundStyleE2EEESH_S2H_JEEENS4_5SM1004TMEM4LOAD26SM100_TMEM_LOAD_32dp32b32xES1O_NS1P_INS1Q_ILi2ELi5ELi2EEENS23_ILi32EEENSJ_INS5_IJS13_SU_EEENS5_IJSB_S13_EEEEEEENS4_39AutoVectorizingCopyWithAssumedAlignmentILi128EEENS4_14SM90_TMA_STOREES2Y_S30_S30_EEEvvEEEEvNT_6ParamsE)
        /*0008*/ 	.word	0x0000006f


	//----- nvinfo : EIATTR_FRAME_SIZE
	.align		4
.L_19:
        /*000c*/ 	.byte	0x04, 0x11
        /*000e*/ 	.short	(.L_21 - .L_20)
	.align		4
.L_20:
        /*0010*/ 	.word	index@($__internal_2_$__cuda_sm10x_tcgen05_guardrail_trap_unallocated_columns_being_dealloced)
        /*0014*/ 	.word	0x00000000


	//----- nvinfo : EIATTR_FRAME_SIZE
	.align		4
.L_21:
        /*0018*/ 	.byte	0x04, 0x11
        /*001a*/ 	.short	(.L_23 - .L_22)
	.align		4
.L_22:
        /*001c*/ 	.word	index@($__internal_1_$__cuda_sm10x_tcgen05_guardrail_trap_phase_invalid_during_alloc)
        /*0020*/ 	.word	0x00000000


	//----- nvinfo : EIATTR_FRAME_SIZE
	.align		4
.L_23:
        /*0024*/ 	.byte	0x04, 0x11
        /*0026*/ 	.short	(.L_25 - .L_24)
	.align		4
.L_24:
        /*0028*/ 	.word	index@($__internal_0_$__cuda_sm10x_tcgen05_guardrail_trap_col_being_dealloced_not_returned_by_alloc)
        /*002c*/ 	.word	0x00000000


	//----- nvinfo : EIATTR_FRAME_SIZE
	.align		4
.L_25:
        /*0030*/ 	.byte	0x04, 0x11
        /*0032*/ 	.short	(.L_27 - .L_26)
	.align		4
.L_26:
        /*0034*/ 	.word	index@(_ZN7cutlass13device_kernelINS_4gemm6kernel13GemmUniversalIN4cute5tupleIJiiiiEEENS1_10collective13CollectiveMmaINS1_41MainloopSm100TmaUmmaWarpSpecializedSparseILi4ELi2ELi1ENS5_IJNS4_1CILi1EEESB_SB_EEEEENS5_IJNSA_ILi128EEENSA_ILi256EEENSA_ILi64EEEEEENS_10bfloat16_tENS5_IJNS4_6LayoutINS5_IJiNS5_IJNSA_ILi2EEEiEEEiEEENS5_IJlNS5_IJSB_SK_EEElEEEEENSJ_INS5_IJNS5_IJNS5_IJNSA_ILi8EEESK_SQ_EEEiEEENS5_IJNS5_IJNSA_ILi16EEESK_NSA_ILi4EEEEEEiEEEiEEENS5_IJNS5_IJNS5_IJSE_ST_NSA_ILi2048EEEEEENSA_ILi16384EEEEEENS5_IJNS5_IJSB_NSA_ILi1024EEENSA_ILi32EEEEEElEEElEEEEEEEESI_NS5_IJlSB_lEEENS4_8TiledMMAINS4_8MMA_AtomIJNS4_27SM100_MMA_F16BF16_SS_SPARSEISI_SI_fLi128ELi256ELNS4_4UMMA5MajorE0ELS1E_0ELNS1D_7ScaleInE0ELS1F_0EEEEEENSJ_ISC_NS5_IJNSA_ILi0EEES1I_S1I_EEEEENS5_IJNS4_10UnderscoreES1L_S1L_EEEEENS4_13SM90_TMA_LOADENS4_14ComposedLayoutINS4_7SwizzleILi2ELi4ELi3EEENS4_25smem_sparse_ptr_flag_bitsILi2ELi16EEENSJ_INS5_IJNS5_IJSB_SQ_EEENS5_IJSK_S13_EEEEEENS5_IJNS5_IJS1I_SG_EEESN_EEEEEEEvNS4_8identityES1O_NS1P_INS1Q_ILi3ELi4ELi3EEENS4_18smem_ptr_flag_bitsILi16EEENSJ_INS5_IJSQ_SG_EEENS5_IJSG_SB_EEEEEEEvS21_EENS_8epilogue10collective18CollectiveEpilogueINS2A_23Sm100TmaWarpSpecializedILi3ELi2ELi32ELb1ELb0EEEJSH_NS5_IJNSJ_ISE_SB_EENSJ_IS13_SB_EEEEEfNS5_IJSB_llEEEfS2I_NS2A_6fusion15FusionCallbacksIS2E_NS2J_17LinearCombinationIffffLNS_15FloatRoundStyleE2EEESH_S2H_JEEENS4_5SM1004TMEM4LOAD26SM100_TMEM_LOAD_32dp32b32xES1O_NS1P_INS1Q_ILi2ELi5ELi2EEENS23_ILi32EEENSJ_INS5_IJS13_SU_EEENS5_IJSB_S13_EEEEEEENS4_39AutoVectorizingCopyWithAssumedAlignmentILi128EEENS4_14SM90_TMA_STOREES2Y_S30_S30_EEEvvEEEEvNT_6ParamsE)
        /*0038*/ 	.word	0x00000000


	//----- nvinfo : EIATTR_MIN_STACK_SIZE
	.align		4
.L_27:
        /*003c*/ 	.byte	0x04, 0x12
        /*003e*/ 	.short	(.L_29 - .L_28)
	.align		4
.L_28:
        /*0040*/ 	.word	index@(_ZN7cutlass13device_kernelINS_4gemm6kernel13GemmUniversalIN4cute5tupleIJiiiiEEENS1_10collective13CollectiveMmaINS1_41MainloopSm100TmaUmmaWarpSpecializedSparseILi4ELi2ELi1ENS5_IJNS4_1CILi1EEESB_SB_EEEEENS5_IJNSA_ILi128EEENSA_ILi256EEENSA_ILi64EEEEEENS_10bfloat16_tENS5_IJNS4_6LayoutINS5_IJiNS5_IJNSA_ILi2EEEiEEEiEEENS5_IJlNS5_IJSB_SK_EEElEEEEENSJ_INS5_IJNS5_IJNS5_IJNSA_ILi8EEESK_SQ_EEEiEEENS5_IJNS5_IJNSA_ILi16EEESK_NSA_ILi4EEEEEEiEEEiEEENS5_IJNS5_IJNS5_IJSE_ST_NSA_ILi2048EEEEEENSA_ILi16384EEEEEENS5_IJNS5_IJSB_NSA_ILi1024EEENSA_ILi32EEEEEElEEElEEEEEEEESI_NS5_IJlSB_lEEENS4_8TiledMMAINS4_8MMA_AtomIJNS4_27SM100_MMA_F16BF16_SS_SPARSEISI_SI_fLi128ELi256ELNS4_4UMMA5MajorE0ELS1E_0ELNS1D_7ScaleInE0ELS1F_0EEEEEENSJ_ISC_NS5_IJNSA_ILi0EEES1I_S1I_EEEEENS5_IJNS4_10UnderscoreES1L_S1L_EEEEENS4_13SM90_TMA_LOADENS4_14ComposedLayoutINS4_7SwizzleILi2ELi4ELi3EEENS4_25smem_sparse_ptr_flag_bitsILi2ELi16EEENSJ_INS5_IJNS5_IJSB_SQ_EEENS5_IJSK_S13_EEEEEENS5_IJNS5_IJS1I_SG_EEESN_EEEEEEEvNS4_8identityES1O_NS1P_INS1Q_ILi3ELi4ELi3EEENS4_18smem_ptr_flag_bitsILi16EEENSJ_INS5_IJSQ_SG_EEENS5_IJSG_SB_EEEEEEEvS21_EENS_8epilogue10collective18CollectiveEpilogueINS2A_23Sm100TmaWarpSpecializedILi3ELi2ELi32ELb1ELb0EEEJSH_NS5_IJNSJ_ISE_SB_EENSJ_IS13_SB_EEEEEfNS5_IJSB_llEEEfS2I_NS2A_6fusion15FusionCallbacksIS2E_NS2J_17LinearCombinationIffffLNS_15FloatRoundStyleE2EEESH_S2H_JEEENS4_5SM1004TMEM4LOAD26SM100_TMEM_LOAD_32dp32b32xES1O_NS1P_INS1Q_ILi2ELi5ELi2EEENS23_ILi32EEENSJ_INS5_IJS13_SU_EEENS5_IJSB_S13_EEEEEEENS4_39AutoVectorizingCopyWithAssumedAlignmentILi128EEENS4_14SM90_TMA_STOREES2Y_S30_S30_EEEvvEEEEvNT_6ParamsE)
        /*0044*/ 	.word	0x00000000
.L_29:


//--------------------- .nv.compat                --------------------------
	.section	.nv.compat,"",@"SHT_CUDA_COMPAT_INFO"
	.align	4
        /*0000*/ 	.byte	0x02, 0x09, 0x01, 0x00, 0x02, 0x02, 0x02, 0x00, 0x02, 0x05, 0x05, 0x00, 0x03, 0x07, 0x01, 0x01
        /*0010*/ 	.byte	0x02, 0x03, 0x01, 0x00, 0x02, 0x06, 0x01, 0x00, 0x04, 0x0b, 0x08, 0x00, 0x09, 0x00, 0x00, 0x00
        /*0020*/ 	.byte	0x00, 0x00, 0x00, 0x00


//--------------------- .nv.info._ZN7cutlass13device_kernelINS_4gemm6kernel13GemmUniversalIN4cute5tupleIJiiiiEEENS1_10collective13CollectiveMmaINS1_41MainloopSm100TmaUmmaWarpSpecializedSparseILi4ELi2ELi1ENS5_IJNS4_1CILi1EEESB_SB_EEEEENS5_IJNSA_ILi128EEENSA_ILi256EEENSA_ILi64EEEEEENS_10bfloat16_tENS5_IJNS4_6LayoutINS5_IJiNS5_IJNSA_ILi2EEEiEEEiEEENS5_IJlNS5_IJSB_SK_EEElEEEEENSJ_INS5_IJNS5_IJNS5_IJNSA_ILi8EEESK_SQ_EEEiEEENS5_IJNS5_IJNSA_ILi16EEESK_NSA_ILi4EEEEEEiEEEiEEENS5_IJNS5_IJNS5_IJSE_ST_NSA_ILi2048EEEEEENSA_ILi16384EEEEEENS5_IJNS5_IJSB_NSA_ILi1024EEENSA_ILi32EEEEEElEEElEEEEEEEESI_NS5_IJlSB_lEEENS4_8TiledMMAINS4_8MMA_AtomIJNS4_27SM100_MMA_F16BF16_SS_SPARSEISI_SI_fLi128ELi256ELNS4_4UMMA5MajorE0ELS1E_0ELNS1D_7ScaleInE0ELS1F_0EEEEEENSJ_ISC_NS5_IJNSA_ILi0EEES1I_S1I_EEEEENS5_IJNS4_10UnderscoreES1L_S1L_EEEEENS4_13SM90_TMA_LOADENS4_14ComposedLayoutINS4_7SwizzleILi2ELi4ELi3EEENS4_25smem_sparse_ptr_flag_bitsILi2ELi16EEENSJ_INS5_IJNS5_IJSB_SQ_EEENS5_IJSK_S13_EEEEEENS5_IJNS5_IJS1I_SG_EEESN_EEEEEEEvNS4_8identityES1O_NS1P_INS1Q_ILi3ELi4ELi3EEENS4_18smem_ptr_flag_bitsILi16EEENSJ_INS5_IJSQ_SG_EEENS5_IJSG_SB_EEEEEEEvS21_EENS_8epilogue10collective18CollectiveEpilogueINS2A_23Sm100TmaWarpSpecializedILi3ELi2ELi32ELb1ELb0EEEJSH_NS5_IJNSJ_ISE_SB_EENSJ_IS13_SB_EEEEEfNS5_IJSB_llEEEfS2I_NS2A_6fusion15FusionCallbacksIS2E_NS2J_17LinearCombinationIffffLNS_15FloatRoundStyleE2EEESH_S2H_JEEENS4_5SM1004TMEM4LOAD26SM100_TMEM_LOAD_32dp32b32xES1O_NS1P_INS1Q_ILi2ELi5ELi2EEENS23_ILi32EEENSJ_INS5_IJS13_SU_EEENS5_IJSB_S13_EEEEEEENS4_39AutoVectorizingCopyWithAssumedAlignmentILi128EEENS4_14SM90_TMA_STOREES2Y_S30_S30_EEEvvEEEEvNT_6ParamsE --------------------------
	.section	.nv.info._ZN7cutlass13device_kernelINS_4gemm6kernel13GemmUniversalIN4cute5tupleIJiiiiEEENS1_10collective13CollectiveMmaINS1_41MainloopSm100TmaUmmaWarpSpecializedSparseILi4ELi2ELi1ENS5_IJNS4_1CILi1EEESB_SB_EEEEENS5_IJNSA_ILi128EEENSA_ILi256EEENSA_ILi64EEEEEENS_10bfloat16_tENS5_IJNS4_6LayoutINS5_IJiNS5_IJNSA_ILi2EEEiEEEiEEENS5_IJlNS5_IJSB_SK_EEElEEEEENSJ_INS5_IJNS5_IJNS5_IJNSA_ILi8EEESK_SQ_EEEiEEENS5_IJNS5_IJNSA_ILi16EEESK_NSA_ILi4EEEEEEiEEEiEEENS5_IJNS5_IJNS5_IJSE_ST_NSA_ILi2048EEEEEENSA_ILi16384EEEEEENS5_IJNS5_IJSB_NSA_ILi1024EEENSA_ILi32EEEEEElEEElEEEEEEEESI_NS5_IJlSB_lEEENS4_8TiledMMAINS4_8MMA_AtomIJNS4_27SM100_MMA_F16BF16_SS_SPARSEISI_SI_fLi128ELi256ELNS4_4UMMA5MajorE0ELS1E_0ELNS1D_7ScaleInE0ELS1F_0EEEEEENSJ_ISC_NS5_IJNSA_ILi0EEES1I_S1I_EEEEENS5_IJNS4_10UnderscoreES1L_S1L_EEEEENS4_13SM90_TMA_LOADENS4_14ComposedLayoutINS4_7SwizzleILi2ELi4ELi3EEENS4_25smem_sparse_ptr_flag_bitsILi2ELi16EEENSJ_INS5_IJNS5_IJSB_SQ_EEENS5_IJSK_S13_EEEEEENS5_IJNS5_IJS1I_SG_EEESN_EEEEEEEvNS4_8identityES1O_NS1P_INS1Q_ILi3ELi4ELi3EEENS4_18smem_ptr_flag_bitsILi16EEENSJ_INS5_IJSQ_SG_EEENS5_IJSG_SB_EEEEEEEvS21_EENS_8epilogue10collective18CollectiveEpilogueINS2A_23Sm100TmaWarpSpecializedILi3ELi2ELi32ELb1ELb0EEEJSH_NS5_IJNSJ_ISE_SB_EENSJ_IS13_SB_EEEEEfNS5_IJSB_llEEEfS2I_NS2A_6fusion15FusionCallbacksIS2E_NS2J_17LinearCombinationIffffLNS_15FloatRoundStyleE2EEESH_S2H_JEEENS4_5SM1004TMEM4LOAD26SM100_TMEM_LOAD_32dp32b32xES1O_NS1P_INS1Q_ILi2ELi5ELi2EEENS23_ILi32EEENSJ_INS5_IJS13_SU_EEENS5_IJSB_S13_EEEEEEENS4_39AutoVectorizingCopyWithAssumedAlignmentILi128EEENS4_14SM90_TMA_STOREES2Y_S30_S30_EEEvvEEEEvNT_6ParamsE,"",@"SHT_CUDA_INFO"
	.sectionflags	@""
	.align	4


	//----- nvinfo : EIATTR_CUDA_API_VERSION
	.align		4
        /*0000*/ 	.byte	0x04, 0x37
        /*0002*/ 	.short	(.L_31 - .L_30)
.L_30:
        /*0004*/ 	.word	0x00000082


	//----- nvinfo : EIATTR_KPARAM_INFO
	.align		4
.L_31:
        /*0008*/ 	.byte	0x04, 0x17
        /*000a*/ 	.short	(.L_33 - .L_32)
.L_32:
        /*000c*/ 	.word	0x00000000
        /*0010*/ 	.short	0x0000
        /*0012*/ 	.short	0x0000
        /*0014*/ 	.byte	0x00, 0xf0, 0x01, 0x28


	//----- nvinfo : EIATTR_AT_ENTRY_FRAGMENTS
	.align		4
.L_33:
        /*0018*/ 	.byte	0x04, 0x4f
        /*001a*/ 	.short	(.L_35 - .L_34)


	//   ....[0]....
.L_34:
        /*001c*/ 	.word	0x00000006


	//----- nvinfo : EIATTR_RESERVED_SMEM_USED
	.align		4
.L_35:
        /*0020*/ 	.byte	0x01, 0x41
	.zero		2


	//----- nvinfo : EIATTR_SPARSE_MMA_MASK
	.align		4
        /*0024*/ 	.byte	0x03, 0x50
        /*0026*/ 	.short	0x0040


	//----- nvinfo : EIATTR_TCGEN05_1CTA_USED
	.align		4
        /*0028*/ 	.byte	0x01, 0x51
	.zero		2


	//----- nvinfo : EIATTR_MAXREG_COUNT
	.align		4
        /*002c*/ 	.byte	0x03, 0x1b
        /*002e*/ 	.short	0x00ff


	//----- nvinfo : EIATTR_NUM_BARRIERS
	.align		4
        /*0030*/ 	.byte	0x02, 0x4c
        /*0032*/ 	.byte	0x07
	.zero		1


	//----- nvinfo : EIATTR_EXTERNS
	.align		4
        /*0034*/ 	.byte	0x04, 0x0f
        /*0036*/ 	.short	(.L_37 - .L_36)


	//   ....[0]....
	.align		4
.L_36:
        /*0038*/ 	.word	index@(__assertfail)


	//----- nvinfo : EIATTR_MERCURY_ISA_VERSION
	.align		4
.L_37:
        /*003c*/ 	.byte	0x03, 0x5f
        /*003e*/ 	.short	0x0101


	//----- nvinfo : EIATTR_INT_WARP_WIDE_INSTR_OFFSETS
	.align		4
        /*0040*/ 	.byte	0x04, 0x31
        /*0042*/ 	.short	(.L_39 - .L_38)


	//   ....[0]....
.L_38:
        /*0044*/ 	.word	0x00000cf0


	//   ....[1]....
        /*0048*/ 	.word	0x00000ef0


	//   ....[2]....
        /*004c*/ 	.word	0x000035d0


	//   ....[3]....
        /*0050*/ 	.word	0x000035f0


	//   ....[4]....
        /*0054*/ 	.word	0x00003620


	//   ....[5]....
        /*0058*/ 	.word	0x00004270


	//   ....[6]....
        /*005c*/ 	.word	0x000042a0


	//   ....[7]....
        /*0060*/ 	.word	0x00004400


	//   ....[8]....
        /*0064*/ 	.word	0x00004440


	//   ....[9]....
        /*0068*/ 	.word	0x000044f0


	//   ....[10]....
        /*006c*/ 	.word	0x00004630


	//   ....[11]....
        /*0070*/ 	.word	0x00004650


	//   ....[12]....
        /*0074*/ 	.word	0x00004790


	//   ....[13]....
        /*0078*/ 	.word	0x000047f0


	//   ....[14]....
        /*007c*/ 	.word	0x000048a0


	//   ....[15]....
        /*0080*/ 	.word	0x00004a00


	//   ....[16]....
        /*0084*/ 	.word	0x00004a10


	//   ....[17]....
        /*0088*/ 	.word	0x00004b30


	//   ....[18]....
        /*008c*/ 	.word	0x00004b90


	//   ....[19]....
        /*0090*/ 	.word	0x00004c40


	//   ....[20]....
        /*0094*/ 	.word	0x00004d60


	//   ....[21]....
        /*0098*/ 	.word	0x00004de0


	//   ....[22]....
        /*009c*/ 	.word	0x00004f20


	//   ....[23]....
        /*00a0*/ 	.word	0x00004f60


	//   ....[24]....
        /*00a4*/ 	.word	0x00004fc0


	//   ....[25]....
        /*00a8*/ 	.word	0x00005080


	//   ....[26]....
        /*00ac*/ 	.word	0x00005100


	//   ....[27]....
        /*00b0*/ 	.word	0x00005240


	//   ....[28]....
        /*00b4*/ 	.word	0x00005280


	//   ....[29]....
        /*00b8*/ 	.word	0x00005300


	//   ....[30]....
        /*00bc*/ 	.word	0x000053e0


	//   ....[31]....
        /*00c0*/ 	.word	0x000053f0


	//   ....[32]....
        /*00c4*/ 	.word	0x00005510


	//   ....[33]....
        /*00c8*/ 	.word	0x00005570


	//   ....[34]....
        /*00cc*/ 	.word	0x00005620


	//   ....[35]....
        /*00d0*/ 	.word	0x00005760


	//   ....[36]....
        /*00d4*/ 	.word	0x00005780


	//   ....[37]....
        /*00d8*/ 	.word	0x000058b0


	//   ....[38]....
        /*00dc*/ 	.word	0x00005910


	//   ....[39]....
        /*00e0*/ 	.word	0x000059c0


	//   ....[40]....
        /*00e4*/ 	.word	0x00005b20


	//   ....[41]....
        /*00e8*/ 	.word	0x00005b70


	//   ....[42]....
        /*00ec*/ 	.word	0x00005c90


	//   ....[43]....
        /*00f0*/ 	.word	0x00005cf0


	//   ....[44]....
        /*00f4*/ 	.word	0x00005da0


	//----- nvinfo : EIATTR_COOP_GROUP_MASK_REGIDS
	.align		4
.L_39:
        /*00f8*/ 	.byte	0x04, 0x29
        /*00fa*/ 	.short	(.L_41 - .L_40)


	//   ....[0]....
.L_40:
        /*00fc*/ 	.word	0xffffffff


	//   ....[1]....
        /*0100*/ 	.word	0xffffffff


	//   ....[2]....
        /*0104*/ 	.word	0xffffffff


	//   ....[3]....
        /*0108*/ 	.word	0xffffffff


	//   ....[4]....
        /*010c*/ 	.word	0xffffffff


	//   ....[5]....
        /*0110*/ 	.word	0xffffffff


	//   ....[6]....
        /*0114*/ 	.word	0xffffffff


	//   ....[7]....
        /*0118*/ 	.word	0xffffffff


	//   ....[8]....
        /*011c*/ 	.word	0xffffffff


	//   ....[9]....
        /*0120*/ 	.word	0xffffffff


	//   ....[10]....
        /*0124*/ 	.word	0xffffffff


	//   ....[11]....
        /*0128*/ 	.word	0xffffffff


	//   ....[12]....
        /*012c*/ 	.word	0xffffffff


	//----- nvinfo : EIATTR_COOP_GROUP_INSTR_OFFSETS
	.align		4
.L_41:
        /*0130*/ 	.byte	0x04, 0x28
        /*0132*/ 	.short	(.L_43 - .L_42)


	//   ....[0]....
.L_42:
        /*0134*/ 	.word	0x00000080


	//   ....[1]....
        /*0138*/ 	.word	0x00000520


	//   ....[2]....
        /*013c*/ 	.word	0x00000670


	//   ....[3]....
        /*0140*/ 	.word	0x000007f0


	//   ....[4]....
        /*0144*/ 	.word	0x000008f0


	//   ....[5]....
        /*0148*/ 	.word	0x00000a60


	//   ....[6]....
        /*014c*/ 	.word	0x00000ba0


	//   ....[7]....
        /*0150*/ 	.word	0x00001b00


	//   ....[8]....
        /*0154*/ 	.word	0x00002980


	//   ....[9]....
        /*0158*/ 	.word	0x00002b90


	//   ....[10]....
        /*015c*/ 	.word	0x00002bc0


	//   ....[11]....
        /*0160*/ 	.word	0x000034b0


	//   ....[12]....
        /*0164*/ 	.word	0x000036e0


	//----- nvinfo : EIATTR_VRC_CTA_INIT_COUNT
	.align		4
.L_43:
        /*0168*/ 	.byte	0x02, 0x4a
        /*016a*/ 	.byte	0x80
	.zero		1


	//----- nvinfo : EIATTR_SYSCALL_OFFSETS
	.align		4
        /*016c*/ 	.byte	0x04, 0x46
        /*016e*/ 	.short	(.L_45 - .L_44)


	//   ....[0]....
.L_44:
        /*0170*/ 	.word	0x00006b10


	//   ....[1]....
        /*0174*/ 	.word	0x00006c00


	//   ....[2]....
        /*0178*/ 	.word	0x00007810


	//   ....[3]....
        /*017c*/ 	.word	0x00008720


	//   ....[4]....
        /*0180*/ 	.word	0x00009660


	//   ....[5]....
        /*0184*/ 	.word	0x0000a5b0


	//   ....[6]....
        /*0188*/ 	.word	0x0000b500


	//   ....[7]....
        /*018c*/ 	.word	0x0000c450


	//   ....[8]....
        /*0190*/ 	.word	0x0000d3a0


	//   ....[9]....
        /*0194*/ 	.word	0x0000e290


	//----- nvinfo : EIATTR_MBARRIER_INSTR_OFFSETS
	.align		4
.L_45:
        /*0198*/ 	.byte	0x04, 0x39
        /*019a*/ 	.short	(.L_47 - .L_46)


	//   ....[0]....
.L_46:
        /*019c*/ 	.word	0x000005e0
        /*01a0*/ 	.word	0x000000ff
        /*01a4*/ 	.word	0x00000000
        /*01a8*/ 	.short	0x0100
        /*01aa*/ 	.byte	0x04
	.zero		1


	//   ....[1]....
        /*01ac*/ 	.word	0x000005f0
        /*01b0*/ 	.word	0x000000ff
        /*01b4*/ 	.word	0x00000020
        /*01b8*/ 	.short	0x0100
        /*01ba*/ 	.byte	0x04
	.zero		1


	//   ....[2]....
        /*01bc*/ 	.word	0x00000600
        /*01c0*/ 	.word	0x000000ff
        /*01c4*/ 	.word	0x00000008
        /*01c8*/ 	.short	0x0100
        /*01ca*/ 	.byte	0x04
	.zero		1


	//   ....[3]....
        /*01cc*/ 	.word	0x00000610
        /*01d0*/ 	.word	0x000000ff
        /*01d4*/ 	.word	0x00000028
        /*01d8*/ 	.short	0x0100
        /*01da*/ 	.byte	0x04
	.zero		1


	//   ....[4]....
        /*01dc*/ 	.word	0x00000620
        /*01e0*/ 	.word	0x000000ff
        /*01e4*/ 	.word	0x00000010
        /*01e8*/ 	.short	0x0100
        /*01ea*/ 	.byte	0x04
	.zero		1


	//   ....[5]....
        /*01ec*/ 	.word	0x00000630
        /*01f0*/ 	.word	0x000000ff
        /*01f4*/ 	.word	0x00000030
        /*01f8*/ 	.short	0x0100
        /*01fa*/ 	.byte	0x04
	.zero		1


	//   ....[6]....
        /*01fc*/ 	.word	0x00000640
        /*0200*/ 	.word	0x000000ff
        /*0204*/ 	.word	0x00000018
        /*0208*/ 	.short	0x0100
        /*020a*/ 	.byte	0x04
	.zero		1


	//   ....[7]....
        /*020c*/ 	.word	0x00000650
        /*0210*/ 	.word	0x000000ff
        /*0214*/ 	.word	0x00000038
        /*0218*/ 	.short	0x0100
        /*021a*/ 	.byte	0x04
	.zero		1


	//   ....[8]....
        /*021c*/ 	.word	0x00000780
        /*0220*/ 	.word	0x000000ff
        /*0224*/ 	.word	0x00000040
        /*0228*/ 	.short	0x0100
        /*022a*/ 	.byte	0x04
	.zero		1


	//   ....[9]....
        /*022c*/ 	.word	0x00000790
        /*0230*/ 	.word	0x000000ff
        /*0234*/ 	.word	0x00000058
        /*0238*/ 	.short	0x0100
        /*023a*/ 	.byte	0x04
	.zero		1


	//   ....[10]....
        /*023c*/ 	.word	0x000007a0
        /*0240*/ 	.word	0x000000ff
        /*0244*/ 	.word	0x00000048
        /*0248*/ 	.short	0x0100
        /*024a*/ 	.byte	0x04
	.zero		1


	//   ....[11]....
        /*024c*/ 	.word	0x000007b0
        /*0250*/ 	.word	0x000000ff
        /*0254*/ 	.word	0x00000060
        /*0258*/ 	.short	0x0100
        /*025a*/ 	.byte	0x04
	.zero		1


	//   ....[12]....
        /*025c*/ 	.word	0x000007c0
        /*0260*/ 	.word	0x000000ff
        /*0264*/ 	.word	0x00000050
        /*0268*/ 	.short	0x0100
        /*026a*/ 	.byte	0x04
	.zero		1


	//   ....[13]....
        /*026c*/ 	.word	0x000007d0
        /*0270*/ 	.word	0x000000ff
        /*0274*/ 	.word	0x00000068
        /*0278*/ 	.short	0x0100
        /*027a*/ 	.byte	0x04
	.zero		1


	//   ....[14]....
        /*027c*/ 	.word	0x000008c0
        /*0280*/ 	.word	0x000000ff
        /*0284*/ 	.word	0x00000070
        /*0288*/ 	.short	0x0100
        /*028a*/ 	.byte	0x06
	.zero		1


	//   ....[15]....
        /*028c*/ 	.word	0x000008d0
        /*0290*/ 	.word	0x000000ff
        /*0294*/ 	.word	0x00000078
        /*0298*/ 	.short	0x0100
        /*029a*/ 	.byte	0x06
	.zero		1


	//   ....[16]....
        /*029c*/ 	.word	0x00000a10
        /*02a0*/ 	.word	0x000000ff
        /*02a4*/ 	.word	0x00000080
        /*02a8*/ 	.short	0x0100
        /*02aa*/ 	.byte	0x06
	.zero		1


	//   ....[17]....
        /*02ac*/ 	.word	0x00000a20
        /*02b0*/ 	.word	0x000000ff
        /*02b4*/ 	.word	0x00000090
        /*02b8*/ 	.short	0x0100
        /*02ba*/ 	.byte	0x06
	.zero		1


	//   ....[18]....
        /*02bc*/ 	.word	0x00000a30
        /*02c0*/ 	.word	0x000000ff
        /*02c4*/ 	.word	0x00000088
        /*02c8*/ 	.short	0x0100
        /*02ca*/ 	.byte	0x06
	.zero		1


	//   ....[19]....
        /*02cc*/ 	.word	0x00000a40
        /*02d0*/ 	.word	0x000000ff
        /*02d4*/ 	.word	0x00000098
        /*02d8*/ 	.short	0x0100
        /*02da*/ 	.byte	0x06
	.zero		1


	//   ....[20]....
        /*02dc*/ 	.word	0x00000b70
        /*02e0*/ 	.word	0x000000ff
        /*02e4*/ 	.word	0x000000a0
        /*02e8*/ 	.short	0x0100
        /*02ea*/ 	.byte	0x04
	.zero		1


	//   ....[21]....
        /*02ec*/ 	.word	0x00000b80
        /*02f0*/ 	.word	0x000000ff
        /*02f4*/ 	.word	0x000000a8
        /*02f8*/ 	.short	0x0100
        /*02fa*/ 	.byte	0x04
	.zero		1


	//   ....[22]....
        /*02fc*/ 	.word	0x00000ca0
        /*0300*/ 	.word	0x000000ff
        /*0304*/ 	.word	0x000000b0
        /*0308*/ 	.short	0x0100
        /*030a*/ 	.byte	0x04
	.zero		1


	//   ....[23]....
        /*030c*/ 	.word	0x00000cb0
        /*0310*/ 	.word	0x000000ff
        /*0314*/ 	.word	0x000000c0
        /*0318*/ 	.short	0x0100
        /*031a*/ 	.byte	0x04
	.zero		1


	//   ....[24]....
        /*031c*/ 	.word	0x00000cc0
        /*0320*/ 	.word	0x000000ff
        /*0324*/ 	.word	0x000000b8
        /*0328*/ 	.short	0x0100
        /*032a*/ 	.byte	0x04
	.zero		1


	//   ....[25]....
        /*032c*/ 	.word	0x00000cd0
        /*0330*/ 	.word	0x000000ff
        /*0334*/ 	.word	0x000000c8
        /*0338*/ 	.short	0x0100
        /*033a*/ 	.byte	0x04
	.zero		1


	//   ....[26]....
        /*033c*/ 	.word	0x00000f30
        /*0340*/ 	.word	0x000000ff
        /*0344*/ 	.word	0x000000d0
        /*0348*/ 	.short	0x0100
        /*034a*/ 	.byte	0x06
	.zero		1


	//   ....[27]....
        /*034c*/ 	.word	0x00001670
        /*0350*/ 	.word	0x00000003
        /*0354*/ 	.word	0x000000c0
        /*0358*/ 	.short	0x010a
        /*035a*/ 	.byte	0xff
	.zero		1


	//   ....[28]....
        /*035c*/ 	.word	0x000016a0
        /*0360*/ 	.word	0x00000003
        /*0364*/ 	.word	0x000000b0
        /*0368*/ 	.short	0x0101
        /*036a*/ 	.byte	0xff
	.zero		1


	//   ....[29]....
        /*036c*/ 	.word	0x00001710
        /*0370*/ 	.word	0x000000ff
        /*0374*/ 	.word	0x00000020
        /*0378*/ 	.short	0x010a
        /*037a*/ 	.byte	0x04
	.zero		1


	//   ....[30]....
        /*037c*/ 	.word	0x00001840
        /*0380*/ 	.word	0x000000ff
        /*0384*/ 	.word	0x00000020
        /*0388*/ 	.short	0x010a
        /*038a*/ 	.byte	0x21
	.zero		1


	//   ....[31]....
        /*038c*/ 	.word	0x000019d0
        /*0390*/ 	.word	0x000000ff
        /*0394*/ 	.word	0x00000020
        /*0398*/ 	.short	0x010a
        /*039a*/ 	.byte	0x07
	.zero		1


	//   ....[32]....
        /*039c*/ 	.word	0x00001ae0
        /*03a0*/ 	.word	0x000000ff
        /*03a4*/ 	.word	0x00000078
        /*03a8*/ 	.short	0x0101
        /*03aa*/ 	.byte	0x06
	.zero		1


	//   ....[33]....
        /*03ac*/ 	.word	0x00001b10
        /*03b0*/ 	.word	0x00000003
        /*03b4*/ 	.word	0x00000080
        /*03b8*/ 	.short	0x010a
        /*03ba*/ 	.byte	0xff
	.zero		1


	//   ....[34]....
        /*03bc*/ 	.word	0x00001c60
        /*03c0*/ 	.word	0x00000000
        /*03c4*/ 	.word	0x00000000
        /*03c8*/ 	.short	0x0101
        /*03ca*/ 	.byte	0xff
	.zero		1


	//   ....[35]....
        /*03cc*/ 	.word	0x000021f0
        /*03d0*/ 	.word	0x000000ff
        /*03d4*/ 	.word	0x00000000
        /*03d8*/ 	.short	0x010a
        /*03da*/ 	.byte	0x04
	.zero		1


	//   ....[36]....
        /*03dc*/ 	.word	0x00002280
        /*03e0*/ 	.word	0x000000ff
        /*03e4*/ 	.word	0x00000000
        /*03e8*/ 	.short	0x010a
        /*03ea*/ 	.byte	0x05
	.zero		1


	//   ....[37]....
        /*03ec*/ 	.word	0x00002310
        /*03f0*/ 	.word	0x000000ff
        /*03f4*/ 	.word	0x00000000
        /*03f8*/ 	.short	0x010a
        /*03fa*/ 	.byte	0x05
	.zero		1


	//   ....[38]....
        /*03fc*/ 	.word	0x000023b0
        /*0400*/ 	.word	0x00000000
        /*0404*/ 	.word	0x00000000
        /*0408*/ 	.short	0x010a
        /*040a*/ 	.byte	0xff
	.zero		1


	//   ....[39]....
        /*040c*/ 	.word	0x000024d0
        /*0410*/ 	.word	0x00000002
        /*0414*/ 	.word	0x000000b0
        /*0418*/ 	.short	0x010a
        /*041a*/ 	.byte	0xff
	.zero		1


	//   ....[40]....
        /*041c*/ 	.word	0x00002530
        /*0420*/ 	.word	0x00000004
        /*0424*/ 	.word	0x00000000
        /*0428*/ 	.short	0x0101
        /*042a*/ 	.byte	0xff
	.zero		1


	//   ....[41]....
        /*042c*/ 	.word	0x00002550
        /*0430*/ 	.word	0x000000ff
        /*0434*/ 	.word	0x00000090
        /*0438*/ 	.short	0x010a
        /*043a*/ 	.byte	0x04
	.zero		1


	//   ....[42]....
        /*043c*/ 	.word	0x00002670
        /*0440*/ 	.word	0x00000002
        /*0444*/ 	.word	0x00000080
        /*0448*/ 	.short	0x010a
        /*044a*/ 	.byte	0xff
	.zero		1


	//   ....[43]....
        /*044c*/ 	.word	0x00002780
        /*0450*/ 	.word	0x00000002
        /*0454*/ 	.word	0x00000000
        /*0458*/ 	.short	0x0101
        /*045a*/ 	.byte	0xff
	.zero		1


	//   ....[44]....
        /*045c*/ 	.word	0x00002810
        /*0460*/ 	.word	0x000000ff
        /*0464*/ 	.word	0x00000090
        /*0468*/ 	.short	0x0106
        /*046a*/ 	.byte	0x04
	.zero		1


	//   ....[45]....
        /*046c*/ 	.word	0x00002830
        /*0470*/ 	.word	0x000000ff
        /*0474*/ 	.word	0x00000090
        /*0478*/ 	.short	0x010a
        /*047a*/ 	.byte	0x04
	.zero		1


	//   ....[46]....
        /*047c*/ 	.word	0x000028c0
        /*0480*/ 	.word	0x000000ff
        /*0484*/ 	.word	0x00000090
        /*0488*/ 	.short	0x0106
        /*048a*/ 	.byte	0x07
	.zero		1


	//   ....[47]....
        /*048c*/ 	.word	0x00002900
        /*0490*/ 	.word	0x00000000
        /*0494*/ 	.word	0x00000090
        /*0498*/ 	.short	0x010a
        /*049a*/ 	.byte	0xff
	.zero		1


	//   ....[48]....
        /*049c*/ 	.word	0x00002e00
        /*04a0*/ 	.word	0x00000000
        /*04a4*/ 	.word	0x00000080
        /*04a8*/ 	.short	0x010a
        /*04aa*/ 	.byte	0xff
	.zero		1


	//   ....[49]....
        /*04ac*/ 	.word	0x00002ec0
        /*04b0*/ 	.word	0x00000000
        /*04b4*/ 	.word	0x00000000
        /*04b8*/ 	.short	0x0101
        /*04ba*/ 	.byte	0xff
	.zero		1


	//   ....[50]....
        /*04bc*/ 	.word	0x00002f90
        /*04c0*/ 	.word	0x000000ff
        /*04c4*/ 	.word	0x00000000
        /*04c8*/ 	.short	0x010a
        /*04ca*/ 	.byte	0x04
	.zero		1


	//   ....[51]....
        /*04cc*/ 	.word	0x00003000
        /*04d0*/ 	.word	0x000000ff
        /*04d4*/ 	.word	0x00000000
        /*04d8*/ 	.short	0x010a
        /*04da*/ 	.byte	0x08
	.zero		1


	//   ....[52]....
        /*04dc*/ 	.word	0x000030c0
        /*04e0*/ 	.word	0x000000ff
        /*04e4*/ 	.word	0x00000000
        /*04e8*/ 	.short	0x010a
        /*04ea*/ 	.byte	0x04
	.zero		1


	//   ....[53]....
        /*04ec*/ 	.word	0x00003160
        /*04f0*/ 	.word	0x000000ff
        /*04f4*/ 	.word	0x000000a8
        /*04f8*/ 	.short	0x010a
        /*04fa*/ 	.byte	0x10
	.zero		1


	//   ....[54]....
        /*04fc*/ 	.word	0x00003490
        /*0500*/ 	.word	0x000000ff
        /*0504*/ 	.word	0x000000d0
        /*0508*/ 	.short	0x010a
        /*050a*/ 	.byte	0x10
	.zero		1


	//   ....[55]....
        /*050c*/ 	.word	0x000039b0
        /*0510*/ 	.word	0x00000008
        /*0514*/ 	.word	0x00000080
        /*0518*/ 	.short	0x010a
        /*051a*/ 	.byte	0xff
	.zero		1


	//   ....[56]....
        /*051c*/ 	.word	0x00003b20
        /*0520*/ 	.word	0x00000000
        /*0524*/ 	.word	0x00000000
        /*0528*/ 	.short	0x0101
        /*052a*/ 	.byte	0xff
	.zero		1


	//   ....[57]....
        /*052c*/ 	.word	0x00003ff0
        /*0530*/ 	.word	0x000000ff
        /*0534*/ 	.word	0x00000078
        /*0538*/ 	.short	0x010a
        /*053a*/ 	.byte	0x20
	.zero		1


	//   ....[58]....
        /*053c*/ 	.word	0x000041d0
        /*0540*/ 	.word	0x000000ff
        /*0544*/ 	.word	0x00000058
        /*0548*/ 	.short	0x010a
        /*054a*/ 	.byte	0x10
	.zero		1


	//   ....[59]....
        /*054c*/ 	.word	0x00004530
        /*0550*/ 	.word	0x000000ff
        /*0554*/ 	.word	0x00000040
        /*0558*/ 	.short	0x010b
        /*055a*/ 	.byte	0x10
	.zero		1


	//   ....[60]....
        /*055c*/ 	.word	0x000045b0
        /*0560*/ 	.word	0x000000ff
        /*0564*/ 	.word	0x00000000
        /*0568*/ 	.short	0x0101
        /*056a*/ 	.byte	0x04
	.zero		1


	//   ....[61]....
        /*056c*/ 	.word	0x000045d0
        /*0570*/ 	.word	0x000000ff
        /*0574*/ 	.word	0x00000058
        /*0578*/ 	.short	0x010a
        /*057a*/ 	.byte	0x11
	.zero		1


	//   ....[62]....
        /*057c*/ 	.word	0x000048e0
        /*0580*/ 	.word	0x000000ff
        /*0584*/ 	.word	0x00000040
        /*0588*/ 	.short	0x010b
        /*058a*/ 	.byte	0x11
	.zero		1


	//   ....[63]....
        /*058c*/ 	.word	0x00004960
        /*0590*/ 	.word	0x000000ff
        /*0594*/ 	.word	0x00000000
        /*0598*/ 	.short	0x0101
        /*059a*/ 	.byte	0x04
	.zero		1


	//   ....[64]....
        /*059c*/ 	.word	0x00004980
        /*05a0*/ 	.word	0x000000ff
        /*05a4*/ 	.word	0x00000058
        /*05a8*/ 	.short	0x010a
        /*05aa*/ 	.byte	0x10
	.zero		1


	//   ....[65]....
        /*05ac*/ 	.word	0x00004c80
        /*05b0*/ 	.word	0x000000ff
        /*05b4*/ 	.word	0x00000040
        /*05b8*/ 	.short	0x010b
        /*05ba*/ 	.byte	0x10
	.zero		1


	//   ....[66]....
        /*05bc*/ 	.word	0x00004d00
        /*05c0*/ 	.word	0x000000ff
        /*05c4*/ 	.word	0x00000000
        /*05c8*/ 	.short	0x0101
        /*05ca*/ 	.byte	0x04
	.zero		1


	//   ....[67]....
        /*05cc*/ 	.word	0x00004d20
        /*05d0*/ 	.word	0x000000ff
        /*05d4*/ 	.word	0x00000058
        /*05d8*/ 	.short	0x010a
        /*05da*/ 	.byte	0x15
	.zero		1


	//   ....[68]....
        /*05dc*/ 	.word	0x00005000
        /*05e0*/ 	.word	0x000000ff
        /*05e4*/ 	.word	0x00000040
        /*05e8*/ 	.short	0x010b
        /*05ea*/ 	.byte	0x15
	.zero		1


	//   ....[69]....
        /*05ec*/ 	.word	0x00005020
        /*05f0*/ 	.word	0x000000ff
        /*05f4*/ 	.word	0x00000000
        /*05f8*/ 	.short	0x0101
        /*05fa*/ 	.byte	0x04
	.zero		1


	//   ....[70]....
        /*05fc*/ 	.word	0x00005040
        /*0600*/ 	.word	0x000000ff
        /*0604*/ 	.word	0x00000058
        /*0608*/ 	.short	0x010a
        /*060a*/ 	.byte	0x06
	.zero		1


	//   ....[71]....
        /*060c*/ 	.word	0x00005340
        /*0610*/ 	.word	0x000000ff
        /*0614*/ 	.word	0x00000040
        /*0618*/ 	.short	0x010b
        /*061a*/ 	.byte	0x06
	.zero		1


	//   ....[72]....
        /*061c*/ 	.word	0x00005350
        /*0620*/ 	.word	0x000000ff
        /*0624*/ 	.word	0x00000000
        /*0628*/ 	.short	0x0101
        /*062a*/ 	.byte	0x04
	.zero		1


	//   ....[73]....
        /*062c*/ 	.word	0x00005360
        /*0630*/ 	.word	0x000000ff
        /*0634*/ 	.word	0x00000058
        /*0638*/ 	.short	0x010a
        /*063a*/ 	.byte	0x10
	.zero		1


	//   ....[74]....
        /*063c*/ 	.word	0x00005660
        /*0640*/ 	.word	0x000000ff
        /*0644*/ 	.word	0x00000040
        /*0648*/ 	.short	0x010b
        /*064a*/ 	.byte	0x10
	.zero		1


	//   ....[75]....
        /*064c*/ 	.word	0x000056e0
        /*0650*/ 	.word	0x000000ff
        /*0654*/ 	.word	0x00000000
        /*0658*/ 	.short	0x0101
        /*065a*/ 	.byte	0x04
	.zero		1


	//   ....[76]....
        /*065c*/ 	.word	0x00005700
        /*0660*/ 	.word	0x000000ff
        /*0664*/ 	.word	0x00000058
        /*0668*/ 	.short	0x010a
        /*066a*/ 	.byte	0x11
	.zero		1


	//   ....[77]....
        /*066c*/ 	.word	0x00005a00
        /*0670*/ 	.word	0x000000ff
        /*0674*/ 	.word	0x00000040
        /*0678*/ 	.short	0x010b
        /*067a*/ 	.byte	0x11
	.zero		1


	//   ....[78]....
        /*067c*/ 	.word	0x00005a80
        /*0680*/ 	.word	0x000000ff
        /*0684*/ 	.word	0x00000000
        /*0688*/ 	.short	0x0101
        /*068a*/ 	.byte	0x04
	.zero		1


	//   ....[79]....
        /*068c*/ 	.word	0x00005aa0
        /*0690*/ 	.word	0x000000ff
        /*0694*/ 	.word	0x00000058
        /*0698*/ 	.short	0x010a
        /*069a*/ 	.byte	0x10
	.zero		1


	//   ....[80]....
        /*069c*/ 	.word	0x00005e00
        /*06a0*/ 	.word	0x000000ff
        /*06a4*/ 	.word	0x00000040
        /*06a8*/ 	.short	0x010b
        /*06aa*/ 	.byte	0x10
	.zero		1


	//   ....[81]....
        /*06ac*/ 	.word	0x00005e80
        /*06b0*/ 	.word	0x000000ff
        /*06b4*/ 	.word	0x00000000
        /*06b8*/ 	.short	0x0101
        /*06ba*/ 	.byte	0x04
	.zero		1


	//   ....[82]....
        /*06bc*/ 	.word	0x00005ed0
        /*06c0*/ 	.word	0x000000ff
        /*06c4*/ 	.word	0x00000000
        /*06c8*/ 	.short	0x010a
        /*06ca*/ 	.byte	0x04
	.zero		1


	//   ....[83]....
        /*06cc*/ 	.word	0x00005f60
        /*06d0*/ 	.word	0x000000ff
        /*06d4*/ 	.word	0x00000000
        /*06d8*/ 	.short	0x010a
        /*06da*/ 	.byte	0x05
	.zero		1


	//   ....[84]....
        /*06dc*/ 	.word	0x00006000
        /*06e0*/ 	.word	0x00000000
        /*06e4*/ 	.word	0x00000000
        /*06e8*/ 	.short	0x010a
        /*06ea*/ 	.byte	0xff
	.zero		1


	//   ....[85]....
        /*06ec*/ 	.word	0x00006370
        /*06f0*/ 	.word	0x00000000
        /*06f4*/ 	.word	0x00000080
        /*06f8*/ 	.short	0x010a
        /*06fa*/ 	.byte	0xff
	.zero		1


	//   ....[86]....
        /*06fc*/ 	.word	0x00006440
        /*0700*/ 	.word	0x00000000
        /*0704*/ 	.word	0x00000000
        /*0708*/ 	.short	0x0101
        /*070a*/ 	.byte	0xff
	.zero		1


	//   ....[87]....
        /*070c*/ 	.word	0x00007130
        /*0710*/ 	.word	0x00000004
        /*0714*/ 	.word	0x00000040
        /*0718*/ 	.short	0x010a
        /*071a*/ 	.byte	0xff
	.zero		1


	//   ....[88]....
        /*071c*/ 	.word	0x00007230
        /*0720*/ 	.word	0x000000ff
        /*0724*/ 	.word	0x000000a0
        /*0728*/ 	.short	0x010a
        /*072a*/ 	.byte	0x2f
	.zero		1


	//   ....[89]....
        /*072c*/ 	.word	0x000072f0
        /*0730*/ 	.word	0x00000004
        /*0734*/ 	.word	0x00000040
        /*0738*/ 	.short	0x010a
        /*073a*/ 	.byte	0xff
	.zero		1


	//   ....[90]....
        /*073c*/ 	.word	0x000076f0
        /*0740*/ 	.word	0x000000ff
        /*0744*/ 	.word	0x000000a0
        /*0748*/ 	.short	0x010a
        /*074a*/ 	.byte	0x2f
	.zero		1


	//   ....[91]....
        /*074c*/ 	.word	0x000078a0
        /*0750*/ 	.word	0x000000ff
        /*0754*/ 	.word	0x00000000
        /*0758*/ 	.short	0x0101
        /*075a*/ 	.byte	0x04
	.zero		1


	//   ....[92]....
        /*075c*/ 	.word	0x00008220
        /*0760*/ 	.word	0x00000000
        /*0764*/ 	.word	0x00000000
        /*0768*/ 	.short	0x0101
        /*076a*/ 	.byte	0xff
	.zero		1


	//   ....[93]....
        /*076c*/ 	.word	0x00008230
        /*0770*/ 	.word	0x00000005
        /*0774*/ 	.word	0x00000040
        /*0778*/ 	.short	0x010a
        /*077a*/ 	.byte	0xff
	.zero		1


	//   ....[94]....
        /*077c*/ 	.word	0x00008310
        /*0780*/ 	.word	0x00000005
        /*0784*/ 	.word	0x00000040
        /*0788*/ 	.short	0x010a
        /*078a*/ 	.byte	0xff
	.zero		1


	//   ....[95]....
        /*078c*/ 	.word	0x00009140
        /*0790*/ 	.word	0x00000027
        /*0794*/ 	.word	0x00000000
        /*0798*/ 	.short	0x0101
        /*079a*/ 	.byte	0xff
	.zero		1


	//   ....[96]....
        /*079c*/ 	.word	0x000091b0
        /*07a0*/ 	.word	0x00000005
        /*07a4*/ 	.word	0x00000040
        /*07a8*/ 	.short	0x010a
        /*07aa*/ 	.byte	0xff
	.zero		1


	//   ....[97]....
        /*07ac*/ 	.word	0x00009250
        /*07b0*/ 	.word	0x00000005
        /*07b4*/ 	.word	0x00000040
        /*07b8*/ 	.short	0x010a
        /*07ba*/ 	.byte	0xff
	.zero		1


	//   ....[98]....
        /*07bc*/ 	.word	0x0000a090
        /*07c0*/ 	.word	0x00000027
        /*07c4*/ 	.word	0x00000000
        /*07c8*/ 	.short	0x0101
        /*07ca*/ 	.byte	0xff
	.zero		1


	//   ....[99]....
        /*07cc*/ 	.word	0x0000a100
        /*07d0*/ 	.word	0x00000005
        /*07d4*/ 	.word	0x00000040
        /*07d8*/ 	.short	0x010a
        /*07da*/ 	.byte	0xff
	.zero		1


	//   ....[100]....
        /*07dc*/ 	.word	0x0000a1a0
        /*07e0*/ 	.word	0x00000005
        /*07e4*/ 	.word	0x00000040
        /*07e8*/ 	.short	0x010a
        /*07ea*/ 	.byte	0xff
	.zero		1


	//   ....[101]....
        /*07ec*/ 	.word	0x0000afe0
        /*07f0*/ 	.word	0x00000027
        /*07f4*/ 	.word	0x00000000
        /*07f8*/ 	.short	0x0101
        /*07fa*/ 	.byte	0xff
	.zero		1


	//   ....[102]....
        /*07fc*/ 	.word	0x0000b050
        /*0800*/ 	.word	0x00000005
        /*0804*/ 	.word	0x00000040
        /*0808*/ 	.short	0x010a
        /*080a*/ 	.byte	0xff
	.zero		1


	//   ....[103]....
        /*080c*/ 	.word	0x0000b0f0
        /*0810*/ 	.word	0x00000005
        /*0814*/ 	.word	0x00000040
        /*0818*/ 	.short	0x010a
        /*081a*/ 	.byte	0xff
	.zero		1


	//   ....[104]....
        /*081c*/ 	.word	0x0000bf30
        /*0820*/ 	.word	0x00000027
        /*0824*/ 	.word	0x00000000
        /*0828*/ 	.short	0x0101
        /*082a*/ 	.byte	0xff
	.zero		1


	//   ....[105]....
        /*082c*/ 	.word	0x0000bfa0
        /*0830*/ 	.word	0x00000005
        /*0834*/ 	.word	0x00000040
        /*0838*/ 	.short	0x010a
        /*083a*/ 	.byte	0xff
	.zero		1


	//   ....[106]....
        /*083c*/ 	.word	0x0000c040
        /*0840*/ 	.word	0x00000005
        /*0844*/ 	.word	0x00000040
        /*0848*/ 	.short	0x010a
        /*084a*/ 	.byte	0xff
	.zero		1


	//   ....[107]....
        /*084c*/ 	.word	0x0000ce80
        /*0850*/ 	.word	0x00000027
        /*0854*/ 	.word	0x00000000
        /*0858*/ 	.short	0x0101
        /*085a*/ 	.byte	0xff
	.zero		1


	//   ....[108]....
        /*085c*/ 	.word	0x0000cef0
        /*0860*/ 	.word	0x00000005
        /*0864*/ 	.word	0x00000040
        /*0868*/ 	.short	0x010a
        /*086a*/ 	.byte	0xff
	.zero		1


	//   ....[109]....
        /*086c*/ 	.word	0x0000cf90
        /*0870*/ 	.word	0x00000005
        /*0874*/ 	.word	0x00000040
        /*0878*/ 	.short	0x010a
        /*087a*/ 	.byte	0xff
	.zero		1


	//   ....[110]....
        /*087c*/ 	.word	0x0000ddb0
        /*0880*/ 	.word	0x00000027
        /*0884*/ 	.word	0x00000000
        /*0888*/ 	.short	0x0101
        /*088a*/ 	.byte	0xff
	.zero		1


	//   ....[111]....
        /*088c*/ 	.word	0x0000de20
        /*0890*/ 	.word	0x00000003
        /*0894*/ 	.word	0x00000040
        /*0898*/ 	.short	0x010a
        /*089a*/ 	.byte	0xff
	.zero		1


	//   ....[112]....
        /*089c*/ 	.word	0x0000ded0
        /*08a0*/ 	.word	0x00000003
        /*08a4*/ 	.word	0x00000040
        /*08a8*/ 	.short	0x010a
        /*08aa*/ 	.byte	0xff
	.zero		1


	//   ....[113]....
        /*08ac*/ 	.word	0x0000ecd0
        /*08b0*/ 	.word	0x00000000
        /*08b4*/ 	.word	0x00000000
        /*08b8*/ 	.short	0x0101
        /*08ba*/ 	.byte	0xff
	.zero		1


	//   ....[114]....
        /*08bc*/ 	.word	0x0000edd0
        /*08c0*/ 	.word	0x000000ff
        /*08c4*/ 	.word	0x000000d0
        /*08c8*/ 	.short	0x0101
        /*08ca*/ 	.byte	0x2f
	.zero		1


	//   ....[115]....
        /*08cc*/ 	.word	0x0000ef60
        /*08d0*/ 	.word	0x000000ff
        /*08d4*/ 	.word	0x00000000
        /*08d8*/ 	.short	0x0101
        /*08da*/ 	.byte	0x04
	.zero		1


	//   ....[116]....
        /*08dc*/ 	.word	0x0000ef80
        /*08e0*/ 	.word	0x00000003
        /*08e4*/ 	.word	0x000000c0
        /*08e8*/ 	.short	0x010a
        /*08ea*/ 	.byte	0xff
	.zero		1


	//   ....[117]....
        /*08ec*/ 	.word	0x0000efe0
        /*08f0*/ 	.word	0x00000000
        /*08f4*/ 	.word	0x00000020
        /*08f8*/ 	.short	0x010a
        /*08fa*/ 	.byte	0xff
	.zero		1


	//   ....[118]....
        /*08fc*/ 	.word	0x0000f030
        /*0900*/ 	.word	0x00000003
        /*0904*/ 	.word	0x00000080
        /*0908*/ 	.short	0x010a
        /*090a*/ 	.byte	0xff
	.zero		1


	//   ....[119]....
        /*090c*/ 	.word	0x0000f090
        /*0910*/ 	.word	0x00000000
        /*0914*/ 	.word	0x00000000
        /*0918*/ 	.short	0x010a
        /*091a*/ 	.byte	0xff
	.zero		1


	//   ....[120]....
        /*091c*/ 	.word	0x0000f0f0
        /*0920*/ 	.word	0x00000000
        /*0924*/ 	.word	0x00000000
        /*0928*/ 	.short	0x010a
        /*092a*/ 	.byte	0xff
	.zero		1


	//   ....[121]....
        /*092c*/ 	.word	0x0000f150
        /*0930*/ 	.word	0x00000000
        /*0934*/ 	.word	0x00000000
        /*0938*/ 	.short	0x010a
        /*093a*/ 	.byte	0xff
	.zero		1


	//   ....[122]....
        /*093c*/ 	.word	0x0000f1a0
        /*0940*/ 	.word	0x00000002
        /*0944*/ 	.word	0x000000b0
        /*0948*/ 	.short	0x010a
        /*094a*/ 	.byte	0xff
	.zero		1


	//   ....[123]....
        /*094c*/ 	.word	0x0000f200
        /*0950*/ 	.word	0x00000002
        /*0954*/ 	.word	0x00000090
        /*0958*/ 	.short	0x010a
        /*095a*/ 	.byte	0xff
	.zero		1


	//   ....[124]....
        /*095c*/ 	.word	0x0000f250
        /*0960*/ 	.word	0x00000002
        /*0964*/ 	.word	0x00000080
        /*0968*/ 	.short	0x010a
        /*096a*/ 	.byte	0xff
	.zero		1


	//   ....[125]....
        /*096c*/ 	.word	0x0000f2b0
        /*0970*/ 	.word	0x00000000
        /*0974*/ 	.word	0x00000090
        /*0978*/ 	.short	0x010a
        /*097a*/ 	.byte	0xff
	.zero		1


	//   ....[126]....
        /*097c*/ 	.word	0x0000f300
        /*0980*/ 	.word	0x00000000
        /*0984*/ 	.word	0x00000080
        /*0988*/ 	.short	0x010a
        /*098a*/ 	.byte	0xff
	.zero		1


	//   ....[127]....
        /*098c*/ 	.word	0x0000f360
        /*0990*/ 	.word	0x00000000
        /*0994*/ 	.word	0x00000000
        /*0998*/ 	.short	0x010a
        /*099a*/ 	.byte	0xff
	.zero		1


	//   ....[128]....
        /*099c*/ 	.word	0x0000f3c0
        /*09a0*/ 	.word	0x00000000
        /*09a4*/ 	.word	0x000000a8
        /*09a8*/ 	.short	0x010a
        /*09aa*/ 	.byte	0xff
	.zero		1


	//   ....[129]....
        /*09ac*/ 	.word	0x0000f420
        /*09b0*/ 	.word	0x00000000
        /*09b4*/ 	.word	0x000000d0
        /*09b8*/ 	.short	0x010a
        /*09ba*/ 	.byte	0xff
	.zero		1


	//   ....[130]....
        /*09bc*/ 	.word	0x0000f470
        /*09c0*/ 	.word	0x00000008
        /*09c4*/ 	.word	0x00000080
        /*09c8*/ 	.short	0x010a
        /*09ca*/ 	.byte	0xff
	.zero		1


	//   ....[131]....
        /*09cc*/ 	.word	0x0000f4d0
        /*09d0*/ 	.word	0x00000000
        /*09d4*/ 	.word	0x00000078
        /*09d8*/ 	.short	0x010a
        /*09da*/ 	.byte	0xff
	.zero		1


	//   ....[132]....
        /*09dc*/ 	.word	0x0000f530
        /*09e0*/ 	.word	0x00000000
        /*09e4*/ 	.word	0x00000058
        /*09e8*/ 	.short	0x010a
        /*09ea*/ 	.byte	0xff
	.zero		1


	//   ....[133]....
        /*09ec*/ 	.word	0x0000f590
        /*09f0*/ 	.word	0x00000000
        /*09f4*/ 	.word	0x00000058
        /*09f8*/ 	.short	0x010a
        /*09fa*/ 	.byte	0xff
	.zero		1


	//   ....[134]....
        /*09fc*/ 	.word	0x0000f5f0
        /*0a00*/ 	.word	0x00000000
        /*0a04*/ 	.word	0x00000058
        /*0a08*/ 	.short	0x010a
        /*0a0a*/ 	.byte	0xff
	.zero		1


	//   ....[135]....
        /*0a0c*/ 	.word	0x0000f650
        /*0a10*/ 	.word	0x00000000
        /*0a14*/ 	.word	0x00000058
        /*0a18*/ 	.short	0x010a
        /*0a1a*/ 	.byte	0xff
	.zero		1


	//   ....[136]....
        /*0a1c*/ 	.word	0x0000f6b0
        /*0a20*/ 	.word	0x00000000
        /*0a24*/ 	.word	0x00000058
        /*0a28*/ 	.short	0x010a
        /*0a2a*/ 	.byte	0xff
	.zero		1


	//   ....[137]....
        /*0a2c*/ 	.word	0x0000f710
        /*0a30*/ 	.word	0x00000000
        /*0a34*/ 	.word	0x00000058
        /*0a38*/ 	.short	0x010a
        /*0a3a*/ 	.byte	0xff
	.zero		1


	//   ....[138]....
        /*0a3c*/ 	.word	0x0000f770
        /*0a40*/ 	.word	0x00000000
        /*0a44*/ 	.word	0x00000058
        /*0a48*/ 	.short	0x010a
        /*0a4a*/ 	.byte	0xff
	.zero		1


	//   ....[139]....
        /*0a4c*/ 	.word	0x0000f7d0
        /*0a50*/ 	.word	0x00000000
        /*0a54*/ 	.word	0x00000058
        /*0a58*/ 	.short	0x010a
        /*0a5a*/ 	.byte	0xff
	.zero		1


	//   ....[140]....
        /*0a5c*/ 	.word	0x0000f830
        /*0a60*/ 	.word	0x00000000
        /*0a64*/ 	.word	0x00000000
        /*0a68*/ 	.short	0x010a
        /*0a6a*/ 	.byte	0xff
	.zero		1


	//   ....[141]....
        /*0a6c*/ 	.word	0x0000f890
        /*0a70*/ 	.word	0x00000000
        /*0a74*/ 	.word	0x00000000
        /*0a78*/ 	.short	0x010a
        /*0a7a*/ 	.byte	0xff
	.zero		1


	//   ....[142]....
        /*0a7c*/ 	.word	0x0000f8e0
        /*0a80*/ 	.word	0x00000000
        /*0a84*/ 	.word	0x00000080
        /*0a88*/ 	.short	0x010a
        /*0a8a*/ 	.byte	0xff
	.zero		1


	//   ....[143]....
        /*0a8c*/ 	.word	0x0000f930
        /*0a90*/ 	.word	0x00000004
        /*0a94*/ 	.word	0x00000040
        /*0a98*/ 	.short	0x010a
        /*0a9a*/ 	.byte	0xff
	.zero		1


	//   ....[144]....
        /*0a9c*/ 	.word	0x0000f990
        /*0aa0*/ 	.word	0x00000003
        /*0aa4*/ 	.word	0x000000a0
        /*0aa8*/ 	.short	0x010a
        /*0aaa*/ 	.byte	0xff
	.zero		1


	//   ....[145]....
        /*0aac*/ 	.word	0x0000f9e0
        /*0ab0*/ 	.word	0x00000005
        /*0ab4*/ 	.word	0x00000040
        /*0ab8*/ 	.short	0x010a
        /*0aba*/ 	.byte	0xff
	.zero		1


	//   ....[146]....
        /*0abc*/ 	.word	0x0000fa30
        /*0ac0*/ 	.word	0x00000005
        /*0ac4*/ 	.word	0x00000040
        /*0ac8*/ 	.short	0x010a
        /*0aca*/ 	.byte	0xff
	.zero		1


	//   ....[147]....
        /*0acc*/ 	.word	0x0000fa80
        /*0ad0*/ 	.word	0x00000005
        /*0ad4*/ 	.word	0x00000040
        /*0ad8*/ 	.short	0x010a
        /*0ada*/ 	.byte	0xff
	.zero		1


	//   ....[148]....
        /*0adc*/ 	.word	0x0000fad0
        /*0ae0*/ 	.word	0x00000005
        /*0ae4*/ 	.word	0x00000040
        /*0ae8*/ 	.short	0x010a
        /*0aea*/ 	.byte	0xff
	.zero		1


	//   ....[149]....
        /*0aec*/ 	.word	0x0000fb20
        /*0af0*/ 	.word	0x00000005
        /*0af4*/ 	.word	0x00000040
        /*0af8*/ 	.short	0x010a
        /*0afa*/ 	.byte	0xff
	.zero		1


	//   ....[150]....
        /*0afc*/ 	.word	0x0000fb70
        /*0b00*/ 	.word	0x00000005
        /*0b04*/ 	.word	0x00000040
        /*0b08*/ 	.short	0x010a
        /*0b0a*/ 	.byte	0xff
	.zero		1


	//   ....[151]....
        /*0b0c*/ 	.word	0x0000fbc0
        /*0b10*/ 	.word	0x00000003
        /*0b14*/ 	.word	0x00000040
        /*0b18*/ 	.short	0x010a
        /*0b1a*/ 	.byte	0xff
	.zero		1


	//----- nvinfo : EIATTR_NUM_MBARRIERS
	.align		4
.L_47:
        /*0b1c*/ 	.byte	0x03, 0x38
        /*0b1e*/ 	.short	0x001b


	//----- nvinfo : EIATTR_EXIT_INSTR_OFFSETS
	.align		4
        /*0b20*/ 	.byte	0x04, 0x1c
        /*0b22*/ 	.short	(.L_49 - .L_48)


	//   ....[0]....
.L_48:
        /*0b24*/ 	.word	0x000023e0


	//   ....[1]....
        /*0b28*/ 	.word	0x000028d0


	//   ....[2]....
        /*0b2c*/ 	.word	0x00002930


	//   ....[3]....
        /*0b30*/ 	.word	0x000036f0


	//   ....[4]....
        /*0b34*/ 	.word	0x00006030


	//   ....[5]....
        /*0b38*/ 	.word	0x00006070


	//   ....[6]....
        /*0b3c*/ 	.word	0x0000ee50


	//   ....[7]....
        /*0b40*/ 	.word	0x0000eed0


	//   ....[8]....
        /*0b44*/ 	.word	0x0000ef00


	//   ....[9]....
        /*0b48*/ 	.word	0x0000ef70


	//----- nvinfo : EIATTR_MAX_THREADS
	.align		4
.L_49:
        /*0b4c*/ 	.byte	0x04, 0x05
        /*0b4e*/ 	.short	(.L_51 - .L_50)
.L_50:
        /*0b50*/ 	.word	0x00000100
        /*0b54*/ 	.word	0x00000001
        /*0b58*/ 	.word	0x00000001


	//----- nvinfo : EIATTR_CRS_STACK_SIZE
	.align		4
.L_51:
        /*0b5c*/ 	.byte	0x04, 0x1e
        /*0b5e*/ 	.short	(.L_53 - .L_52)
.L_52:
        /*0b60*/ 	.word	0x00000000


	//----- nvinfo : EIATTR_CBANK_PARAM_SIZE
	.align		4
.L_53:
        /*0b64*/ 	.byte	0x03, 0x19
        /*0b66*/ 	.short	0x0a00


	//----- nvinfo : EIATTR_PARAM_CBANK
	.align		4
        /*0b68*/ 	.byte	0x04, 0x0a
        /*0b6a*/ 	.short	(.L_55 - .L_54)
	.align		4
.L_54:
        /*0b6c*/ 	.word	index@(.nv.constant0._ZN7cutlass13device_kernelINS_4gemm6kernel13GemmUniversalIN4cute5tupleIJiiiiEEENS1_10collective13CollectiveMmaINS1_41MainloopSm100TmaUmmaWarpSpecializedSparseILi4ELi2ELi1ENS5_IJNS4_1CILi1EEESB_SB_EEEEENS5_IJNSA_ILi128EEENSA_ILi256EEENSA_ILi64EEEEEENS_10bfloat16_tENS5_IJNS4_6LayoutINS5_IJiNS5_IJNSA_ILi2EEEiEEEiEEENS5_IJlNS5_IJSB_SK_EEElEEEEENSJ_INS5_IJNS5_IJNS5_IJNSA_ILi8EEESK_SQ_EEEiEEENS5_IJNS5_IJNSA_ILi16EEESK_NSA_ILi4EEEEEEiEEEiEEENS5_IJNS5_IJNS5_IJSE_ST_NSA_ILi2048EEEEEENSA_ILi16384EEEEEENS5_IJNS5_IJSB_NSA_ILi1024EEENSA_ILi32EEEEEElEEElEEEEEEEESI_NS5_IJlSB_lEEENS4_8TiledMMAINS4_8MMA_AtomIJNS4_27SM100_MMA_F16BF16_SS_SPARSEISI_SI_fLi128ELi256ELNS4_4UMMA5MajorE0ELS1E_0ELNS1D_7ScaleInE0ELS1F_0EEEEEENSJ_ISC_NS5_IJNSA_ILi0EEES1I_S1I_EEEEENS5_IJNS4_10UnderscoreES1L_S1L_EEEEENS4_13SM90_TMA_LOADENS4_14ComposedLayoutINS4_7SwizzleILi2ELi4ELi3EEENS4_25smem_sparse_ptr_flag_bitsILi2ELi16EEENSJ_INS5_IJNS5_IJSB_SQ_EEENS5_IJSK_S13_EEEEEENS5_IJNS5_IJS1I_SG_EEESN_EEEEEEEvNS4_8identityES1O_NS1P_INS1Q_ILi3ELi4ELi3EEENS4_18smem_ptr_flag_bitsILi16EEENSJ_INS5_IJSQ_SG_EEENS5_IJSG_SB_EEEEEEEvS21_EENS_8epilogue10collective18CollectiveEpilogueINS2A_23Sm100TmaWarpSpecializedILi3ELi2ELi32ELb1ELb0EEEJSH_NS5_IJNSJ_ISE_SB_EENSJ_IS13_SB_EEEEEfNS5_IJSB_llEEEfS2I_NS2A_6fusion15FusionCallbacksIS2E_NS2J_17LinearCombinationIffffLNS_15FloatRoundStyleE2EEESH_S2H_JEEENS4_5SM1004TMEM4LOAD26SM100_TMEM_LOAD_32dp32b32xES1O_NS1P_INS1Q_ILi2ELi5ELi2EEENS23_ILi32EEENSJ_INS5_IJS13_SU_EEENS5_IJSB_S13_EEEEEEENS4_39AutoVectorizingCopyWithAssumedAlignmentILi128EEENS4_14SM90_TMA_STOREES2Y_S30_S30_EEEvvEEEEvNT_6ParamsE)
        /*0b70*/ 	.short	0x0380
        /*0b72*/ 	.short	0x0a00


	//----- nvinfo : EIATTR_SW_WAR
	.align		4
.L_55:
        /*0b74*/ 	.byte	0x04, 0x36
        /*0b76*/ 	.short	(.L_57 - .L_56)
.L_56:
        /*0b78*/ 	.word	0x00000008
.L_57:


//--------------------- .nv.callgraph             --------------------------
	.section	.nv.callgraph,"",@"SHT_CUDA_CALLGRAPH"
	.align	4
	.sectionentsize	8
	.align		4
        /*0000*/ 	.word	0x00000000
	.align		4
        /*0004*/ 	.word	0xffffffff
	.align		4
        /*0008*/ 	.word	index@(_ZN7cutlass13device_kernelINS_4gemm6kernel13GemmUniversalIN4cute5tupleIJiiiiEEENS1_10collective13CollectiveMmaINS1_41MainloopSm100TmaUmmaWarpSpecializedSparseILi4ELi2ELi1ENS5_IJNS4_1CILi1EEESB_SB_EEEEENS5_IJNSA_ILi128EEENSA_ILi256EEENSA_ILi64EEEEEENS_10bfloat16_tENS5_IJNS4_6LayoutINS5_IJiNS5_IJNSA_ILi2EEEiEEEiEEENS5_IJlNS5_IJSB_SK_EEElEEEEENSJ_INS5_IJNS5_IJNS5_IJNSA_ILi8EEESK_SQ_EEEiEEENS5_IJNS5_IJNSA_ILi16EEESK_NSA_ILi4EEEEEEiEEEiEEENS5_IJNS5_IJNS5_IJSE_ST_NSA_ILi2048EEEEEENSA_ILi16384EEEEEENS5_IJNS5_IJSB_NSA_ILi1024EEENSA_ILi32EEEEEElEEElEEEEEEEESI_NS5_IJlSB_lEEENS4_8TiledMMAINS4_8MMA_AtomIJNS4_27SM100_MMA_F16BF16_SS_SPARSEISI_SI_fLi128ELi256ELNS4_4UMMA5MajorE0ELS1E_0ELNS1D_7ScaleInE0ELS1F_0EEEEEENSJ_ISC_NS5_IJNSA_ILi0EEES1I_S1I_EEEEENS5_IJNS4_10UnderscoreES1L_S1L_EEEEENS4_13SM90_TMA_LOADENS4_14ComposedLayoutINS4_7SwizzleILi2ELi4ELi3EEENS4_25smem_sparse_ptr_flag_bitsILi2ELi16EEENSJ_INS5_IJNS5_IJSB_SQ_EEENS5_IJSK_S13_EEEEEENS5_IJNS5_IJS1I_SG_EEESN_EEEEEEEvNS4_8identityES1O_NS1P_INS1Q_ILi3ELi4ELi3EEENS4_18smem_ptr_flag_bitsILi16EEENSJ_INS5_IJSQ_SG_EEENS5_IJSG_SB_EEEEEEEvS21_EENS_8epilogue10collective18CollectiveEpilogueINS2A_23Sm100TmaWarpSpecializedILi3ELi2ELi32ELb1ELb0EEEJSH_NS5_IJNSJ_ISE_SB_EENSJ_IS13_SB_EEEEEfNS5_IJSB_llEEEfS2I_NS2A_6fusion15FusionCallbacksIS2E_NS2J_17LinearCombinationIffffLNS_15FloatRoundStyleE2EEESH_S2H_JEEENS4_5SM1004TMEM4LOAD26SM100_TMEM_LOAD_32dp32b32xES1O_NS1P_INS1Q_ILi2ELi5ELi2EEENS23_ILi32EEENSJ_INS5_IJS13_SU_EEENS5_IJSB_S13_EEEEEEENS4_39AutoVectorizingCopyWithAssumedAlignmentILi128EEENS4_14SM90_TMA_STOREES2Y_S30_S30_EEEvvEEEEvNT_6ParamsE)
	.align		4
        /*000c*/ 	.word	index@(__assertfail)
	.align		4
        /*0010*/ 	.word	0x00000000
	.align		4
        /*0014*/ 	.word	0xfffffffe
	.align		4
        /*0018*/ 	.word	0x00000000
	.align		4
        /*001c*/ 	.word	0xfffffffd
	.align		4
        /*0020*/ 	.word	0x00000000
	.align		4
        /*0024*/ 	.word	0xfffffffc


//--------------------- .nv.constant4             --------------------------
	.section	.nv.constant4,"a",@progbits
	.align	8
	.align		8
.nv.constant4:
        /*0000*/ 	.dword	__assertfail
	.align		8
        /*0008*/ 	.dword	__unnamed_1
	.align		8
        /*0010*/ 	.dword	__unnamed_2
	.align		8
        /*0018*/ 	.dword	_ZN39_INTERNAL_0875d0d0_4_k_cu_2d7dd0cd_29674cuda3std3__45__cpo5beginE
	.align		8
        /*0020*/ 	.dword	_ZN39_INTERNAL_0875d0d0_4_k_cu_2d7dd0cd_29674cuda3std3__45__cpo3endE
	.align		8
        /*0028*/ 	.dword	_ZN39_INTERNAL_0875d0d0_4_k_cu_2d7dd0cd_29674cuda3std3__45__cpo6cbeginE
	.align		8
        /*0030*/ 	.dword	_ZN39_INTERNAL_0875d0d0_4_k_cu_2d7dd0cd_29674cuda3std3__45__cpo4cendE
	.align		8
        /*0038*/ 	.dword	_ZN39_INTERNAL_0875d0d0_4_k_cu_2d7dd0cd_29674cuda3std3__441_GLOBAL__N__0875d0d0_4_k_cu_2d7dd0cd_29676ignoreE
	.align		8
        /*0040*/ 	.dword	_ZN39_INTERNAL_0875d0d0_4_k_cu_2d7dd0cd_29674cuda3std3__419piecewise_constructE
	.align		8
        /*0048*/ 	.dword	_ZN39_INTERNAL_0875d0d0_4_k_cu_2d7dd0cd_29674cuda3std3__48in_placeE
	.align		8
        /*0050*/ 	.dword	_ZN39_INTERNAL_0875d0d0_4_k_cu_2d7dd0cd_29674cuda3std6ranges3__45__cpo4swapE
	.align		8
        /*0058*/ 	.dword	_ZN39_INTERNAL_0875d0d0_4_k_cu_2d7dd0cd_29674cuda3std6ranges3__45__cpo9iter_moveE
	.align		8
        /*0060*/ 	.dword	_ZN39_INTERNAL_0875d0d0_4_k_cu_2d7dd0cd_29674cute7productE
	.align		8
        /*0068*/ 	.dword	_ZN39_INTERNAL_0875d0d0_4_k_cu_2d7dd0cd_29674cute1_E
	.align		8
        /*0070*/ 	.dword	$str$25
	.align		8
        /*0078*/ 	.dword	$str$26
	.align		8
        /*0080*/ 	.dword	$str$27
	.align		8
        /*0088*/ 	.dword	$str$28


//--------------------- .text._ZN7cutlass13device_kernelINS_4gemm6kernel13GemmUniversalIN4cute5tupleIJiiiiEEENS1_10collective13CollectiveMmaINS1_41MainloopSm100TmaUmmaWarpSpecializedSparseILi4ELi2ELi1ENS5_IJNS4_1CILi1EEESB_SB_EEEEENS5_IJNSA_ILi128EEENSA_ILi256EEENSA_ILi64EEEEEENS_10bfloat16_tENS5_IJNS4_6LayoutINS5_IJiNS5_IJNSA_ILi2EEEiEEEiEEENS5_IJlNS5_IJSB_SK_EEElEEEEENSJ_INS5_IJNS5_IJNS5_IJNSA_ILi8EEESK_SQ_EEEiEEENS5_IJNS5_IJNSA_ILi16EEESK_NSA_ILi4EEEEEEiEEEiEEENS5_IJNS5_IJNS5_IJSE_ST_NSA_ILi2048EEEEEENSA_ILi16384EEEEEENS5_IJNS5_IJSB_NSA_ILi1024EEENSA_ILi32EEEEEElEEElEEEEEEEESI_NS5_IJlSB_lEEENS4_8TiledMMAINS4_8MMA_AtomIJNS4_27SM100_MMA_F16BF16_SS_SPARSEISI_SI_fLi128ELi256ELNS4_4UMMA5MajorE0ELS1E_0ELNS1D_7ScaleInE0ELS1F_0EEEEEENSJ_ISC_NS5_IJNSA_ILi0EEES1I_S1I_EEEEENS5_IJNS4_10UnderscoreES1L_S1L_EEEEENS4_13SM90_TMA_LOADENS4_14ComposedLayoutINS4_7SwizzleILi2ELi4ELi3EEENS4_25smem_sparse_ptr_flag_bitsILi2ELi16EEENSJ_INS5_IJNS5_IJSB_SQ_EEENS5_IJSK_S13_EEEEEENS5_IJNS5_IJS1I_SG_EEESN_EEEEEEEvNS4_8identityES1O_NS1P_INS1Q_ILi3ELi4ELi3EEENS4_18smem_ptr_flag_bitsILi16EEENSJ_INS5_IJSQ_SG_EEENS5_IJSG_SB_EEEEEEEvS21_EENS_8epilogue10collective18CollectiveEpilogueINS2A_23Sm100TmaWarpSpecializedILi3ELi2ELi32ELb1ELb0EEEJSH_NS5_IJNSJ_ISE_SB_EENSJ_IS13_SB_EEEEEfNS5_IJSB_llEEEfS2I_NS2A_6fusion15FusionCallbacksIS2E_NS2J_17LinearCombinationIffffLNS_15FloatRoundStyleE2EEESH_S2H_JEEENS4_5SM1004TMEM4LOAD26SM100_TMEM_LOAD_32dp32b32xES1O_NS1P_INS1Q_ILi2ELi5ELi2EEENS23_ILi32EEENSJ_INS5_IJS13_SU_EEENS5_IJSB_S13_EEEEEEENS4_39AutoVectorizingCopyWithAssumedAlignmentILi128EEENS4_14SM90_TMA_STOREES2Y_S30_S30_EEEvvEEEEvNT_6ParamsE --------------------------
	.section	.text._ZN7cutlass13device_kernelINS_4gemm6kernel13GemmUniversalIN4cute5tupleIJiiiiEEENS1_10collective13CollectiveMmaINS1_41MainloopSm100TmaUmmaWarpSpecializedSparseILi4ELi2ELi1ENS5_IJNS4_1CILi1EEESB_SB_EEEEENS5_IJNSA_ILi128EEENSA_ILi256EEENSA_ILi64EEEEEENS_10bfloat16_tENS5_IJNS4_6LayoutINS5_IJiNS5_IJNSA_ILi2EEEiEEEiEEENS5_IJlNS5_IJSB_SK_EEElEEEEENSJ_INS5_IJNS5_IJNS5_IJNSA_ILi8EEESK_SQ_EEEiEEENS5_IJNS5_IJNSA_ILi16EEESK_NSA_ILi4EEEEEEiEEEiEEENS5_IJNS5_IJNS5_IJSE_ST_NSA_ILi2048EEEEEENSA_ILi16384EEEEEENS5_IJNS5_IJSB_NSA_ILi1024EEENSA_ILi32EEEEEElEEElEEEEEEEESI_NS5_IJlSB_lEEENS4_8TiledMMAINS4_8MMA_AtomIJNS4_27SM100_MMA_F16BF16_SS_SPARSEISI_SI_fLi128ELi256ELNS4_4UMMA5MajorE0ELS1E_0ELNS1D_7ScaleInE0ELS1F_0EEEEEENSJ_ISC_NS5_IJNSA_ILi0EEES1I_S1I_EEEEENS5_IJNS4_10UnderscoreES1L_S1L_EEEEENS4_13SM90_TMA_LOADENS4_14ComposedLayoutINS4_7SwizzleILi2ELi4ELi3EEENS4_25smem_sparse_ptr_flag_bitsILi2ELi16EEENSJ_INS5_IJNS5_IJSB_SQ_EEENS5_IJSK_S13_EEEEEENS5_IJNS5_IJS1I_SG_EEESN_EEEEEEEvNS4_8identityES1O_NS1P_INS1Q_ILi3ELi4ELi3EEENS4_18smem_ptr_flag_bitsILi16EEENSJ_INS5_IJSQ_SG_EEENS5_IJSG_SB_EEEEEEEvS21_EENS_8epilogue10collective18CollectiveEpilogueINS2A_23Sm100TmaWarpSpecializedILi3ELi2ELi32ELb1ELb0EEEJSH_NS5_IJNSJ_ISE_SB_EENSJ_IS13_SB_EEEEEfNS5_IJSB_llEEEfS2I_NS2A_6fusion15FusionCallbacksIS2E_NS2J_17LinearCombinationIffffLNS_15FloatRoundStyleE2EEESH_S2H_JEEENS4_5SM1004TMEM4LOAD26SM100_TMEM_LOAD_32dp32b32xES1O_NS1P_INS1Q_ILi2ELi5ELi2EEENS23_ILi32EEENSJ_INS5_IJS13_SU_EEENS5_IJSB_S13_EEEEEEENS4_39AutoVectorizingCopyWithAssumedAlignmentILi128EEENS4_14SM90_TMA_STOREES2Y_S30_S30_EEEvvEEEEvNT_6ParamsE,"ax",@progbits
	.align	128
.text._ZN7cutlass13device_kernelINS_4gemm6kernel13GemmUniversalIN4cute5tupleIJiiiiEEENS1_10collective13CollectiveMmaINS1_41MainloopSm100TmaUmmaWarpSpecializedSparseILi4ELi2ELi1ENS5_IJNS4_1CILi1EEESB_SB_EEEEENS5_IJNSA_ILi128EEENSA_ILi256EEENSA_ILi64EEEEEENS_10bfloat16_tENS5_IJNS4_6LayoutINS5_IJiNS5_IJNSA_ILi2EEEiEEEiEEENS5_IJlNS5_IJSB_SK_EEElEEEEENSJ_INS5_IJNS5_IJNS5_IJNSA_ILi8EEESK_SQ_EEEiEEENS5_IJNS5_IJNSA_ILi16EEESK_NSA_ILi4EEEEEEiEEEiEEENS5_IJNS5_IJNS5_IJSE_ST_NSA_ILi2048EEEEEENSA_ILi16384EEEEEENS5_IJNS5_IJSB_NSA_ILi1024EEENSA_ILi32EEEEEElEEElEEEEEEEESI_NS5_IJlSB_lEEENS4_8TiledMMAINS4_8MMA_AtomIJNS4_27SM100_MMA_F16BF16_SS_SPARSEISI_SI_fLi128ELi256ELNS4_4UMMA5MajorE0ELS1E_0ELNS1D_7ScaleInE0ELS1F_0EEEEEENSJ_ISC_NS5_IJNSA_ILi0EEES1I_S1I_EEEEENS5_IJNS4_10UnderscoreES1L_S1L_EEEEENS4_13SM90_TMA_LOADENS4_14ComposedLayoutINS4_7SwizzleILi2ELi4ELi3EEENS4_25smem_sparse_ptr_flag_bitsILi2ELi16EEENSJ_INS5_IJNS5_IJSB_SQ_EEENS5_IJSK_S13_EEEEEENS5_IJNS5_IJS1I_SG_EEESN_EEEEEEEvNS4_8identityES1O_NS1P_INS1Q_ILi3ELi4ELi3EEENS4_18smem_ptr_flag_bitsILi16EEENSJ_INS5_IJSQ_SG_EEENS5_IJSG_SB_EEEEEEEvS21_EENS_8epilogue10collective18CollectiveEpilogueINS2A_23Sm100TmaWarpSpecializedILi3ELi2ELi32ELb1ELb0EEEJSH_NS5_IJNSJ_ISE_SB_EENSJ_IS13_SB_EEEEEfNS5_IJSB_llEEEfS2I_NS2A_6fusion15FusionCallbacksIS2E_NS2J_17LinearCombinationIffffLNS_15FloatRoundStyleE2EEESH_S2H_JEEENS4_5SM1004TMEM4LOAD26SM100_TMEM_LOAD_32dp32b32xES1O_NS1P_INS1Q_ILi2ELi5ELi2EEENS23_ILi32EEENSJ_INS5_IJS13_SU_EEENS5_IJSB_S13_EEEEEEENS4_39AutoVectorizingCopyWithAssumedAlignmentILi128EEENS4_14SM90_TMA_STOREES2Y_S30_S30_EEEvvEEEEvNT_6ParamsE:
        .type           _ZN7cutlass13device_kernelINS_4gemm6kernel13GemmUniversalIN4cute5tupleIJiiiiEEENS1_10collective13CollectiveMmaINS1_41MainloopSm100TmaUmmaWarpSpecializedSparseILi4ELi2ELi1ENS5_IJNS4_1CILi1EEESB_SB_EEEEENS5_IJNSA_ILi128EEENSA_ILi256EEENSA_ILi64EEEEEENS_10bfloat16_tENS5_IJNS4_6LayoutINS5_IJiNS5_IJNSA_ILi2EEEiEEEiEEENS5_IJlNS5_IJSB_SK_EEElEEEEENSJ_INS5_IJNS5_IJNS5_IJNSA_ILi8EEESK_SQ_EEEiEEENS5_IJNS5_IJNSA_ILi16EEESK_NSA_ILi4EEEEEEiEEEiEEENS5_IJNS5_IJNS5_IJSE_ST_NSA_ILi2048EEEEEENSA_ILi16384EEEEEENS5_IJNS5_IJSB_NSA_ILi1024EEENSA_ILi32EEEEEElEEElEEEEEEEESI_NS5_IJlSB_lEEENS4_8TiledMMAINS4_8MMA_AtomIJNS4_27SM100_MMA_F16BF16_SS_SPARSEISI_SI_fLi128ELi256ELNS4_4UMMA5MajorE0ELS1E_0ELNS1D_7ScaleInE0ELS1F_0EEEEEENSJ_ISC_NS5_IJNSA_ILi0EEES1I_S1I_EEEEENS5_IJNS4_10UnderscoreES1L_S1L_EEEEENS4_13SM90_TMA_LOADENS4_14ComposedLayoutINS4_7SwizzleILi2ELi4ELi3EEENS4_25smem_sparse_ptr_flag_bitsILi2ELi16EEENSJ_INS5_IJNS5_IJSB_SQ_EEENS5_IJSK_S13_EEEEEENS5_IJNS5_IJS1I_SG_EEESN_EEEEEEEvNS4_8identityES1O_NS1P_INS1Q_ILi3ELi4ELi3EEENS4_18smem_ptr_flag_bitsILi16EEENSJ_INS5_IJSQ_SG_EEENS5_IJSG_SB_EEEEEEEvS21_EENS_8epilogue10collective18CollectiveEpilogueINS2A_23Sm100TmaWarpSpecializedILi3ELi2ELi32ELb1ELb0EEEJSH_NS5_IJNSJ_ISE_SB_EENSJ_IS13_SB_EEEEEfNS5_IJSB_llEEEfS2I_NS2A_6fusion15FusionCallbacksIS2E_NS2J_17LinearCombinationIffffLNS_15FloatRoundStyleE2EEESH_S2H_JEEENS4_5SM1004TMEM4LOAD26SM100_TMEM_LOAD_32dp32b32xES1O_NS1P_INS1Q_ILi2ELi5ELi2EEENS23_ILi32EEENSJ_INS5_IJS13_SU_EEENS5_IJSB_S13_EEEEEEENS4_39AutoVectorizingCopyWithAssumedAlignmentILi128EEENS4_14SM90_TMA_STOREES2Y_S30_S30_EEEvvEEEEvNT_6ParamsE,@function
        .size           _ZN7cutlass13device_kernelINS_4gemm6kernel13GemmUniversalIN4cute5tupleIJiiiiEEENS1_10collective13CollectiveMmaINS1_41MainloopSm100TmaUmmaWarpSpecializedSparseILi4ELi2ELi1ENS5_IJNS4_1CILi1EEESB_SB_EEEEENS5_IJNSA_ILi128EEENSA_ILi256EEENSA_ILi64EEEEEENS_10bfloat16_tENS5_IJNS4_6LayoutINS5_IJiNS5_IJNSA_ILi2EEEiEEEiEEENS5_IJlNS5_IJSB_SK_EEElEEEEENSJ_INS5_IJNS5_IJNS5_IJNSA_ILi8EEESK_SQ_EEEiEEENS5_IJNS5_IJNSA_ILi16EEESK_NSA_ILi4EEEEEEiEEEiEEENS5_IJNS5_IJNS5_IJSE_ST_NSA_ILi2048EEEEEENSA_ILi16384EEEEEENS5_IJNS5_IJSB_NSA_ILi1024EEENSA_ILi32EEEEEElEEElEEEEEEEESI_NS5_IJlSB_lEEENS4_8TiledMMAINS4_8MMA_AtomIJNS4_27SM100_MMA_F16BF16_SS_SPARSEISI_SI_fLi128ELi256ELNS4_4UMMA5MajorE0ELS1E_0ELNS1D_7ScaleInE0ELS1F_0EEEEEENSJ_ISC_NS5_IJNSA_ILi0EEES1I_S1I_EEEEENS5_IJNS4_10UnderscoreES1L_S1L_EEEEENS4_13SM90_TMA_LOADENS4_14ComposedLayoutINS4_7SwizzleILi2ELi4ELi3EEENS4_25smem_sparse_ptr_flag_bitsILi2ELi16EEENSJ_INS5_IJNS5_IJSB_SQ_EEENS5_IJSK_S13_EEEEEENS5_IJNS5_IJS1I_SG_EEESN_EEEEEEEvNS4_8identityES1O_NS1P_INS1Q_ILi3ELi4ELi3EEENS4_18smem_ptr_flag_bitsILi16EEENSJ_INS5_IJSQ_SG_EEENS5_IJSG_SB_EEEEEEEvS21_EENS_8epilogue10collective18CollectiveEpilogueINS2A_23Sm100TmaWarpSpecializedILi3ELi2ELi32ELb1ELb0EEEJSH_NS5_IJNSJ_ISE_SB_EENSJ_IS13_SB_EEEEEfNS5_IJSB_llEEEfS2I_NS2A_6fusion15FusionCallbacksIS2E_NS2J_17LinearCombinationIffffLNS_15FloatRoundStyleE2EEESH_S2H_JEEENS4_5SM1004TMEM4LOAD26SM100_TMEM_LOAD_32dp32b32xES1O_NS1P_INS1Q_ILi2ELi5ELi2EEENS23_ILi32EEENSJ_INS5_IJS13_SU_EEENS5_IJSB_S13_EEEEEEENS4_39AutoVectorizingCopyWithAssumedAlignmentILi128EEENS4_14SM90_TMA_STOREES2Y_S30_S30_EEEvvEEEEvNT_6ParamsE,(.L_x_215 - _ZN7cutlass13device_kernelINS_4gemm6kernel13GemmUniversalIN4cute5tupleIJiiiiEEENS1_10collective13CollectiveMmaINS1_41MainloopSm100TmaUmmaWarpSpecializedSparseILi4ELi2ELi1ENS5_IJNS4_1CILi1EEESB_SB_EEEEENS5_IJNSA_ILi128EEENSA_ILi256EEENSA_ILi64EEEEEENS_10bfloat16_tENS5_IJNS4_6LayoutINS5_IJiNS5_IJNSA_ILi2EEEiEEEiEEENS5_IJlNS5_IJSB_SK_EEElEEEEENSJ_INS5_IJNS5_IJNS5_IJNSA_ILi8EEESK_SQ_EEEiEEENS5_IJNS5_IJNSA_ILi16EEESK_NSA_ILi4EEEEEEiEEEiEEENS5_IJNS5_IJNS5_IJSE_ST_NSA_ILi2048EEEEEENSA_ILi16384EEEEEENS5_IJNS5_IJSB_NSA_ILi1024EEENSA_ILi32EEEEEElEEElEEEEEEEESI_NS5_IJlSB_lEEENS4_8TiledMMAINS4_8MMA_AtomIJNS4_27SM100_MMA_F16BF16_SS_SPARSEISI_SI_fLi128ELi256ELNS4_4UMMA5MajorE0ELS1E_0ELNS1D_7ScaleInE0ELS1F_0EEEEEENSJ_ISC_NS5_IJNSA_ILi0EEES1I_S1I_EEEEENS5_IJNS4_10UnderscoreES1L_S1L_EEEEENS4_13SM90_TMA_LOADENS4_14ComposedLayoutINS4_7SwizzleILi2ELi4ELi3EEENS4_25smem_sparse_ptr_flag_bitsILi2ELi16EEENSJ_INS5_IJNS5_IJSB_SQ_EEENS5_IJSK_S13_EEEEEENS5_IJNS5_IJS1I_SG_EEESN_EEEEEEEvNS4_8identityES1O_NS1P_INS1Q_ILi3ELi4ELi3EEENS4_18smem_ptr_flag_bitsILi16EEENSJ_INS5_IJSQ_SG_EEENS5_IJSG_SB_EEEEEEEvS21_EENS_8epilogue10collective18CollectiveEpilogueINS2A_23Sm100TmaWarpSpecializedILi3ELi2ELi32ELb1ELb0EEEJSH_NS5_IJNSJ_ISE_SB_EENSJ_IS13_SB_EEEEEfNS5_IJSB_llEEEfS2I_NS2A_6fusion15FusionCallbacksIS2E_NS2J_17LinearCombinationIffffLNS_15FloatRoundStyleE2EEESH_S2H_JEEENS4_5SM1004TMEM4LOAD26SM100_TMEM_LOAD_32dp32b32xES1O_NS1P_INS1Q_ILi2ELi5ELi2EEENS23_ILi32EEENSJ_INS5_IJS13_SU_EEENS5_IJSB_S13_EEEEEEENS4_39AutoVectorizingCopyWithAssumedAlignmentILi128EEENS4_14SM90_TMA_STOREES2Y_S30_S30_EEEvvEEEEvNT_6ParamsE)
        .other          _ZN7cutlass13device_kernelINS_4gemm6kernel13GemmUniversalIN4cute5tupleIJiiiiEEENS1_10collective13CollectiveMmaINS1_41MainloopSm100TmaUmmaWarpSpecializedSparseILi4ELi2ELi1ENS5_IJNS4_1CILi1EEESB_SB_EEEEENS5_IJNSA_ILi128EEENSA_ILi256EEENSA_ILi64EEEEEENS_10bfloat16_tENS5_IJNS4_6LayoutINS5_IJiNS5_IJNSA_ILi2EEEiEEEiEEENS5_IJlNS5_IJSB_SK_EEElEEEEENSJ_INS5_IJNS5_IJNS5_IJNSA_ILi8EEESK_SQ_EEEiEEENS5_IJNS5_IJNSA_ILi16EEESK_NSA_ILi4EEEEEEiEEEiEEENS5_IJNS5_IJNS5_IJSE_ST_NSA_ILi2048EEEEEENSA_ILi16384EEEEEENS5_IJNS5_IJSB_NSA_ILi1024EEENSA_ILi32EEEEEElEEElEEEEEEEESI_NS5_IJlSB_lEEENS4_8TiledMMAINS4_8MMA_AtomIJNS4_27SM100_MMA_F16BF16_SS_SPARSEISI_SI_fLi128ELi256ELNS4_4UMMA5MajorE0ELS1E_0ELNS1D_7ScaleInE0ELS1F_0EEEEEENSJ_ISC_NS5_IJNSA_ILi0EEES1I_S1I_EEEEENS5_IJNS4_10UnderscoreES1L_S1L_EEEEENS4_13SM90_TMA_LOADENS4_14ComposedLayoutINS4_7SwizzleILi2ELi4ELi3EEENS4_25smem_sparse_ptr_flag_bitsILi2ELi16EEENSJ_INS5_IJNS5_IJSB_SQ_EEENS5_IJSK_S13_EEEEEENS5_IJNS5_IJS1I_SG_EEESN_EEEEEEEvNS4_8identityES1O_NS1P_INS1Q_ILi3ELi4ELi3EEENS4_18smem_ptr_flag_bitsILi16EEENSJ_INS5_IJSQ_SG_EEENS5_IJSG_SB_EEEEEEEvS21_EENS_8epilogue10collective18CollectiveEpilogueINS2A_23Sm100TmaWarpSpecializedILi3ELi2ELi32ELb1ELb0EEEJSH_NS5_IJNSJ_ISE_SB_EENSJ_IS13_SB_EEEEEfNS5_IJSB_llEEEfS2I_NS2A_6fusion15FusionCallbacksIS2E_NS2J_17LinearCombinationIffffLNS_15FloatRoundStyleE2EEESH_S2H_JEEENS4_5SM1004TMEM4LOAD26SM100_TMEM_LOAD_32dp32b32xES1O_NS1P_INS1Q_ILi2ELi5ELi2EEENS23_ILi32EEENSJ_INS5_IJS13_SU_EEENS5_IJSB_S13_EEEEEEENS4_39AutoVectorizingCopyWithAssumedAlignmentILi128EEENS4_14SM90_TMA_STOREES2Y_S30_S30_EEEvvEEEEvNT_6ParamsE,@"STO_CUDA_ENTRY STV_DEFAULT"
_ZN7cutlass13device_kernelINS_4gemm6kernel13GemmUniversalIN4cute5tupleIJiiiiEEENS1_10collective13CollectiveMmaINS1_41MainloopSm100TmaUmmaWarpSpecializedSparseILi4ELi2ELi1ENS5_IJNS4_1CILi1EEESB_SB_EEEEENS5_IJNSA_ILi128EEENSA_ILi256EEENSA_ILi64EEEEEENS_10bfloat16_tENS5_IJNS4_6LayoutINS5_IJiNS5_IJNSA_ILi2EEEiEEEiEEENS5_IJlNS5_IJSB_SK_EEElEEEEENSJ_INS5_IJNS5_IJNS5_IJNSA_ILi8EEESK_SQ_EEEiEEENS5_IJNS5_IJNSA_ILi16EEESK_NSA_ILi4EEEEEEiEEEiEEENS5_IJNS5_IJNS5_IJSE_ST_NSA_ILi2048EEEEEENSA_ILi16384EEEEEENS5_IJNS5_IJSB_NSA_ILi1024EEENSA_ILi32EEEEEElEEElEEEEEEEESI_NS5_IJlSB_lEEENS4_8TiledMMAINS4_8MMA_AtomIJNS4_27SM100_MMA_F16BF16_SS_SPARSEISI_SI_fLi128ELi256ELNS4_4UMMA5MajorE0ELS1E_0ELNS1D_7ScaleInE0ELS1F_0EEEEEENSJ_ISC_NS5_IJNSA_ILi0EEES1I_S1I_EEEEENS5_IJNS4_10UnderscoreES1L_S1L_EEEEENS4_13SM90_TMA_LOADENS4_14ComposedLayoutINS4_7SwizzleILi2ELi4ELi3EEENS4_25smem_sparse_ptr_flag_bitsILi2ELi16EEENSJ_INS5_IJNS5_IJSB_SQ_EEENS5_IJSK_S13_EEEEEENS5_IJNS5_IJS1I_SG_EEESN_EEEEEEEvNS4_8identityES1O_NS1P_INS1Q_ILi3ELi4ELi3EEENS4_18smem_ptr_flag_bitsILi16EEENSJ_INS5_IJSQ_SG_EEENS5_IJSG_SB_EEEEEEEvS21_EENS_8epilogue10collective18CollectiveEpilogueINS2A_23Sm100TmaWarpSpecializedILi3ELi2ELi32ELb1ELb0EEEJSH_NS5_IJNSJ_ISE_SB_EENSJ_IS13_SB_EEEEEfNS5_IJSB_llEEEfS2I_NS2A_6fusion15FusionCallbacksIS2E_NS2J_17LinearCombinationIffffLNS_15FloatRoundStyleE2EEESH_S2H_JEEENS4_5SM1004TMEM4LOAD26SM100_TMEM_LOAD_32dp32b32xES1O_NS1P_INS1Q_ILi2ELi5ELi2EEENS23_ILi32EEENSJ_INS5_IJS13_SU_EEENS5_IJSB_S13_EEEEEEENS4_39AutoVectorizingCopyWithAssumedAlignmentILi128EEENS4_14SM90_TMA_STOREES2Y_S30_S30_EEEvvEEEEvNT_6ParamsE:
[----:B------:R-:W1:Y:S01]  /*0000*/  LDC R1, c[0x0][0x37c] ;  /* 0x0000df00ff017b82 */ /* 0x000e620000000800 */
[----:B------:R-:W2:Y:S01]  /*0010*/  S2R R93, SR_TID.X ;  /* 0x00000000005d7919 */ /* 0x000ea20000002100 */
[----:B------:R-:W3:Y:S01]  /*0020*/  LDCU.64 UR10, c[0x0][0xa90] ;  /* 0x00015200ff0a77ac */ /* 0x000ee20008000a00 */
[----:B------:R-:W-:Y:S02]  /*0030*/  PRMT R79, RZ, 0x7610, R79 ;  /* 0x00007610ff4f7816 */ /* 0x000fe4000000004f */
[----:B------:R-:W-:Y:S01]  /*0040*/  ELECT P2, URZ, PT ;  /* 0x0000000000ff782f */ /* 0x000fe20003840000 */
[----:B---3--:R-:W-:-:S04]  /*0050*/  UISETP.NE.U32.AND UP0, UPT, UR10, URZ, UPT ;  /* 0x000000ff0a00728c */ /* 0x008fc8000bf05070 */
[----:B------:R-:W-:Y:S01]  /*0060*/  UISETP.NE.AND.EX UP0, UPT, UR11, URZ, UPT, UP0 ;  /* 0x000000ff0b00728c */ /* 0x000fe2000bf05300 */
[----:B--2---:R-:W-:-:S05]  /*0070*/  SHF.R.U32.HI R80, RZ, 0x5, R93 ;  /* 0x00000005ff507819 */ /* 0x004fca000001165d */
[----:B------:R-:W2:Y:S02]  /*0080*/  SHFL.IDX PT, R0, R80, RZ, 0x1f ;  /* 0x00001fff50007589 */ /* 0x000ea400000e0000 */
[----:B--2---:R-:W-:Y:S01]  /*0090*/  R2UR UR24, R0 ;  /* 0x00000000001872ca */ /* 0x004fe200000e0000 */
[----:B-1----:R-:W-:-:S14]  /*00a0*/  BRA.U UP0, `(.L_x_0) ;  /* 0x0000000100307547 */ /* 0x002fdc000b800000 */
[----:B------:R-:W1:Y:S02]  /*00b0*/  LDCU.64 UR4, c[0x0][0xa88] ;  /* 0x00015100ff0477ac */ /* 0x000e640008000a00 */
[----:B-1----:R-:W-:-:S04]  /*00c0*/  UISETP.NE.U32.AND UP0, UPT, UR4, URZ, UPT ;  /* 0x000000ff0400728c */ /* 0x002fc8000bf05070 */
[----:B------:R-:W-:-:S09]  /*00d0*/  UISETP.NE.AND.EX UP0, UPT, UR5, URZ, UPT, UP0 ;  /* 0x000000ff0500728c */ /* 0x000fd2000bf05300 */
[----:B------:R-:W-:Y:S05]  /*00e0*/  BRA.U !UP0, `(.L_x_1) ;  /* 0x0000000108147547 */ /* 0x000fea000b800000 */
[----:B------:R-:W1:Y:S01]  /*00f0*/  LDC.64 R2, c[0x0][0xa88] ;  /* 0x0002a200ff027b82 */ /* 0x000e620000000a00 */
[----:B------:R-:W1:Y:S02]  /*0100*/  LDCU.64 UR4, c[0x0][0x358] ;  /* 0x00006b00ff0477ac */ /* 0x000e640008000a00 */
[----:B-1----:R1:W5:Y:S01]  /*0110*/  LDG.E R41, desc[UR4][R2.64] ;  /* 0x0000000402297981 */ /* 0x002362000c1e1900 */
[----:B------:R-:W-:Y:S01]  /*0120*/  HFMA2 R79, -RZ, RZ, 0, 5.9604644775390625e-08 ;  /* 0x00000001ff4f7431 */ /* 0x000fe200000001ff */
[----:B------:R-:W-:Y:S05]  /*0130*/  BRA `(.L_x_0) ;  /* 0x00000000000c7947 */ /* 0x000fea0003800000 */
.L_x_1:
[----:B------:R-:W1:Y:S01]  /*0140*/  LDCU UR4, c[0x0][0xa80] ;  /* 0x00015000ff0477ac */ /* 0x000e620008000800 */
[----:B------:R-:W-:Y:S01]  /*0150*/  HFMA2 R79, -RZ, RZ, 0, 5.9604644775390625e-08 ;  /* 0x00000001ff4f7431 */ /* 0x000fe200000001ff */
[----:B-1----:R-:W-:-:S07]  /*0160*/  MOV R41, UR4 ;  /* 0x0000000400297c02 */ /* 0x002fce0008000f00 */
.L_x_0:
[----:B------:R-:W2:Y:S02]  /*0170*/  LDCU.64 UR4, c[0x0][0xab0] ;  /* 0x00015600ff0477ac */ /* 0x000ea40008000a00 */
[----:B--2---:R-:W-:-:S04]  /*0180*/  UISETP.NE.U32.AND UP0, UPT, UR4, URZ, UPT ;  /* 0x000000ff0400728c */ /* 0x004fc8000bf05070 */
[----:B------:R-:W-:-:S09]  /*0190*/  UISETP.NE.AND.EX UP0, UPT, UR5, URZ, UPT, UP0 ;  /* 0x000000ff0500728c */ /* 0x000fd2000bf05300 */
[----:B------:R-:W-:Y:S05]  /*01a0*/  BRA.U UP0, `(.L_x_2) ;  /* 0x0000000100287547 */ /* 0x000fea000b800000 */
[----:B------:R-:W2:Y:S02]  /*01b0*/  LDCU.64 UR4, c[0x0][0xaa8] ;  /* 0x00015500ff0477ac */ /* 0x000ea40008000a00 */
[----:B--2---:R-:W-:-:S04]  /*01c0*/  UISETP.NE.U32.AND UP0, UPT, UR4, URZ, UPT ;  /* 0x000000ff0400728c */ /* 0x004fc8000bf05070 */
[----:B------:R-:W-:-:S09]  /*01d0*/  UISETP.NE.AND.EX UP0, UPT, UR5, URZ, UPT, UP0 ;  /* 0x000000ff0500728c */ /* 0x000fd2000bf05300 */
[----:B------:R-:W-:Y:S05]  /*01e0*/  BRA.U !UP0, `(.L_x_3) ;  /* 0x0000000108107547 */ /* 0x000fea000b800000 */
[----:B------:R-:W2:Y:S01]  /*01f0*/  LDC.64 R36, c[0x0][0xaa8] ;  /* 0x0002aa00ff247b82 */ /* 0x000ea20000000a00 */
[----:B------:R-:W2:Y:S02]  /*0200*/  LDCU.64 UR4, c[0x0][0x358] ;  /* 0x00006b00ff0477ac */ /* 0x000ea40008000a00 */
[----:B--2---:R2:W5:Y:S01]  /*0210*/  LDG.E R36, desc[UR4][R36.64] ;  /* 0x0000000424247981 */ /* 0x004562000c1e1900 */
[----:B------:R-:W-:Y:S05]  /*0220*/  BRA `(.L_x_2) ;  /* 0x0000000000087947 */ /* 0x000fea0003800000 */
.L_x_3:
[----:B------:R-:W2:Y:S02]  /*0230*/  LDCU UR4, c[0x0][0xaa0] ;  /* 0x00015400ff0477ac */ /* 0x000ea40008000800 */
[----:B--2---:R-:W-:Y:S02]  /*0240*/  MOV R36, UR4 ;  /* 0x0000000400247c02 */ /* 0x004fe40008000f00 */
.L_x_2:
[----:B------:R-:W-:Y:S01]  /*0250*/  IMAD.U32 R0, RZ, RZ, UR24 ;  /* 0x00000018ff007e24 */ /* 0x000fe2000f8e00ff */
[----:B------:R-:W-:Y:S04]  /*0260*/  BSSY.RECONVERGENT B0, `(.L_x_4) ;  /* 0x000000f000007945 */ /* 0x000fe80003800200 */
[C---:B------:R-:W-:Y:S02]  /*0270*/  ISETP.NE.OR P1, PT, R0.reuse, 0x1, !P2 ;  /* 0x000000010000780c */ /* 0x040fe40005725670 */
[----:B------:R-:W-:-:S11]  /*0280*/  ISETP.NE.OR P0, PT, R0, 0x3, !P2 ;  /* 0x000000030000780c */ /* 0x000fd60005705670 */
[----:B------:R-:W-:Y:S05]  /*0290*/  @P1 BRA `(.L_x_5) ;  /* 0x00000000002c1947 */ /* 0x000fea0003800000 */
[----:B------:R-:W3:Y:S02]  /*02a0*/  LDCU.64 UR4, c[0x0][0x348] ;  /* 0x00006900ff0477ac */ /* 0x000ee40008000a00 */
[----:B---3--:R-:W-:Y:S02]  /*02b0*/  UIADD3 UR8, UP2, UPT, UR4, 0x80, URZ ;  /* 0x0000008004087890 */ /* 0x008fe4000ff5e0ff */
[----:B------:R-:W-:Y:S02]  /*02c0*/  UIADD3 UR6, UP1, UPT, UR4, 0x280, URZ ;  /* 0x0000028004067890 */ /* 0x000fe4000ff3e0ff */
[----:B------:R-:W-:Y:S02]  /*02d0*/  UIADD3 UR4, UP0, UPT, UR4, 0x180, URZ ;  /* 0x0000018004047890 */ /* 0x000fe4000ff1e0ff */
[----:B------:R-:W-:Y:S02]  /*02e0*/  UIADD3.X UR9, UPT, UPT, URZ, UR5, URZ, UP2, !UPT ;  /* 0x00000005ff097290 */ /* 0x000fe400097fe4ff */
[----:B------:R-:W-:-:S02]  /*02f0*/  UIADD3.X UR7, UPT, UPT, URZ, UR5, URZ, UP1, !UPT ;  /* 0x00000005ff077290 */ /* 0x000fc40008ffe4ff */
[----:B------:R-:W-:-:S05]  /*0300*/  UIADD3.X UR5, UPT, UPT, URZ, UR5, URZ, UP0, !UPT ;  /* 0x00000005ff057290 */ /* 0x000fca00087fe4ff */
[----:B------:R3:W-:Y:S02]  /*0310*/  UTMACCTL.PF [UR8] ;  /* 0x00000000080079b9 */ /* 0x0007e40008040000 */
[----:B------:R3:W-:Y:S02]  /*0320*/  UTMACCTL.PF [UR6] ;  /* 0x00000000060079b9 */ /* 0x0007e40008040000 */
[----:B------:R3:W-:Y:S02]  /*0330*/  UTMACCTL.PF [UR4] ;  /* 0x00000000040079b9 */ /* 0x0007e40008040000 */
[----:B---3--:R-:W-:Y:S01]  /*0340*/  NOP ;  /* 0x0000000000007918 */ /* 0x008fe20000000000 */
.L_x_5:
[----:B------:R-:W-:Y:S05]  /*0350*/  BSYNC.RECONVERGENT B0 ;  /* 0x0000000000007941 */ /* 0x000fea0003800200 */
.L_x_4:
[----:B------:R-:W-:Y:S04]  /*0360*/  BSSY.RECONVERGENT B0, `(.L_x_6) ;  /* 0x000000a000007945 */ /* 0x000fe80003800200 */
[----:B------:R-:W-:Y:S05]  /*0370*/  @P0 BRA `(.L_x_7) ;  /* 0x0000000000200947 */ /* 0x000fea0003800000 */
[----:B------:R-:W3:Y:S02]  /*0380*/  LDCU.64 UR4, c[0x0][0x348] ;  /* 0x00006900ff0477ac */ /* 0x000ee40008000a00 */
[----:B---3--:R-:W-:Y:S02]  /*0390*/  UIADD3 UR6, UP1, UPT, UR4, 0x780, URZ ;  /* 0x0000078004067890 */ /* 0x008fe4000ff3e0ff */
[----:B------:R-:W-:Y:S02]  /*03a0*/  UIADD3 UR4, UP0, UPT, UR4, 0x880, URZ ;  /* 0x0000088004047890 */ /* 0x000fe4000ff1e0ff */
[----:B------:R-:W-:Y:S02]  /*03b0*/  UIADD3.X UR7, UPT, UPT, URZ, UR5, URZ, UP1, !UPT ;  /* 0x00000005ff077290 */ /* 0x000fe40008ffe4ff */
[----:B------:R-:W-:-:S07]  /*03c0*/  UIADD3.X UR5, UPT, UPT, URZ, UR5, URZ, UP0, !UPT ;  /* 0x00000005ff057290 */ /* 0x000fce00087fe4ff */
[----:B------:R3:W-:Y:S02]  /*03d0*/  UTMACCTL.PF [UR6] ;  /* 0x00000000060079b9 */ /* 0x0007e40008040000 */
[----:B------:R3:W-:Y:S02]  /*03e0*/  UTMACCTL.PF [UR4] ;  /* 0x00000000040079b9 */ /* 0x0007e40008040000 */
[----:B---3--:R-:W-:Y:S01]  /*03f0*/  NOP ;  /* 0x0000000000007918 */ /* 0x008fe20000000000 */
.L_x_7:
[----:B------:R-:W-:Y:S05]  /*0400*/  BSYNC.RECONVERGENT B0 ;  /* 0x0000000000007941 */ /* 0x000fea0003800200 */
.L_x_6:
[----:B------:R-:W3:Y:S01]  /*0410*/  LDCU.64 UR4, c[0x0][0xa88] ;  /* 0x00015100ff0477ac */ /* 0x000ee20008000a00 */
[----:B------:R-:W-:Y:S02]  /*0420*/  UISETP.EQ.U32.AND UP1, UPT, UR10, URZ, UPT ;  /* 0x000000ff0a00728c */ /* 0x000fe4000bf22070 */
[----:B------:R-:W-:Y:S02]  /*0430*/  UPLOP3.LUT UP3, UPT, UPT, UPT, UPT, 0x80, 0x8 ;  /* 0x000000000008789c */ /* 0x000fe40003f6f070 */
[----:B---3--:R-:W-:-:S04]  /*0440*/  UISETP.NE.U32.AND UP0, UPT, UR4, URZ, UPT ;  /* 0x000000ff0400728c */ /* 0x008fc8000bf05070 */
[----:B------:R-:W-:-:S04]  /*0450*/  UISETP.NE.AND.EX UP2, UPT, UR5, URZ, UPT, UP0 ;  /* 0x000000ff0500728c */ /* 0x000fc8000bf45300 */
[----:B------:R-:W-:-:S04]  /*0460*/  UISETP.EQ.OR.EX UP4, UPT, UR11, URZ, !UP2, UP1 ;  /* 0x000000ff0b00728c */ /* 0x000fc8000d782710 */
[----:B------:R-:W-:-:S06]  /*0470*/  UP2UR UR4, UPR, URZ, 0x10 ;  /* 0x00000010ff047883 */ /* 0x000fcc0008000000 */
[----:B------:R-:W-:Y:S01]  /*0480*/  MOV R86, UR4 ;  /* 0x0000000400567c02 */ /* 0x000fe20008000f00 */
[----:B------:R-:W-:Y:S06]  /*0490*/  BRA.U !UP4, `(.L_x_8) ;  /* 0x000000010c207547 */ /* 0x000fec000b800000 */
[----:B------:R-:W-:Y:S01]  /*04a0*/  UISETP.NE.U32.AND UP0, UPT, UR10, URZ, UPT ;  /* 0x000000ff0a00728c */ /* 0x000fe2000bf05070 */
[----:B-----5:R-:W-:Y:S01]  /*04b0*/  FSETP.NEU.AND P0, PT, R41, RZ, PT ;  /* 0x000000ff2900720b */ /* 0x020fe20003f0d000 */
[----:B------:R-:W-:Y:S02]  /*04c0*/  USEL UR4, URZ, 0xffffffff, UP2 ;  /* 0xffffffffff047887 */ /* 0x000fe40009000000 */
[----:B------:R-:W-:-:S10]  /*04d0*/  UISETP.NE.AND.EX UP1, UPT, UR11, URZ, UPT, UP0 ;  /* 0x000000ff0b00728c */ /* 0x000fd4000bf25300 */
[----:B------:R-:W-:Y:S01]  /*04e0*/  VOTEU.ANY UP0, P0 ;  /* 0x0000000000ff7886 */ /* 0x000fe20000000100 */
[----:B------:R-:W-:-:S04]  /*04f0*/  @!UP1 USEL UR4, URZ, 0xffffffff, UP0 ;  /* 0xffffffffff049887 */ /* 0x000fc80008000000 */
[----:B------:R-:W-:-:S04]  /*0500*/  ULOP3.LUT UR4, UR4, 0x1, URZ, 0xc0, !UPT ;  /* 0x0000000104047892 */ /* 0x000fc8000f8ec0ff */
[----:B------:R-:W-:-:S11]  /*0510*/  UISETP.NE.U32.AND UP3, UPT, UR4, 0x1, UPT ;  /* 0x000000010400788c */ /* 0x000fd6000bf65070 */
.L_x_8:
[----:B------:R-:W3:Y:S02]  /*0520*/  SHFL.IDX PT, R0, R80, RZ, 0x1f ;  /* 0x00001fff50007589 */ /* 0x000ee400000e0000 */
[----:B---3--:R-:W-:-:S13]  /*0530*/  ISETP.NE.AND P0, PT, R0, RZ, PT ;  /* 0x000000ff0000720c */ /* 0x008fda0003f05270 */
[----:B------:R-:W-:Y:S05]  /*0540*/  @P0 BRA `(.L_x_9) ;  /* 0x0000000000480947 */ /* 0x000fea0003800000 */
[----:B------:R-:W3:Y:S01]  /*0550*/  S2UR UR4, SR_CgaCtaId ;  /* 0x00000000000479c3 */ /* 0x000ee20000008800 */
[----:B------:R-:W-:Y:S01]  /*0560*/  UMOV UR5, 0x400 ;  /* 0x0000040000057882 */ /* 0x000fe20000000000 */
[----:B------:R-:W-:Y:S01]  /*0570*/  UMOV UR6, 0x1 ;  /* 0x0000000100067882 */ /* 0x000fe20000000000 */
[----:B------:R-:W-:Y:S01]  /*0580*/  ELECT P0, URZ, PT ;  /* 0x0000000000ff782f */ /* 0x000fe20003800000 */
[----:B------:R-:W-:-:S04]  /*0590*/  UIADD3 UR6, UPT, UPT, -UR6, 0x100000, URZ ;  /* 0x0010000006067890 */ /* 0x000fc8000fffe1ff */
[----:B------:R-:W-:Y:S02]  /*05a0*/  USHF.L.U32 UR7, UR6, 0xb, URZ ;  /* 0x0000000b06077899 */ /* 0x000fe400080006ff */
[----:B------:R-:W-:Y:S02]  /*05b0*/  USHF.L.U32 UR6, UR6, 0x1, URZ ;  /* 0x0000000106067899 */ /* 0x000fe400080006ff */
[----:B---3--:R-:W-:Y:S01]  /*05c0*/  ULEA UR4, UR4, UR5, 0x18 ;  /* 0x0000000504047291 */ /* 0x008fe2000f8ec0ff */
[----:B------:R-:W3:Y:S11]  /*05d0*/  FENCE.VIEW.ASYNC.S ;  /* 0x00000000000073c6 */ /* 0x000ef60000000000 */
[----:B---3--:R3:W4:Y:S01]  /*05e0*/  SYNCS.EXCH.64 URZ, [UR4], UR6 ;  /* 0x0000000604ff75b2 */ /* 0x0087220008000100 */
[----:B------:R3:W1:Y:S01]  /*05f0*/  SYNCS.EXCH.64 URZ, [UR4+0x20], UR6 ;  /* 0x0000200604ff75b2 */ /* 0x0006620008000100 */
[----:B------:R3:W1:Y:S01]  /*0600*/  SYNCS.EXCH.64 URZ, [UR4+0x8], UR6 ;  /* 0x0000080604ff75b2 */ /* 0x0006620008000100 */
[----:B------:R3:W1:Y:S01]  /*0610*/  SYNCS.EXCH.64 URZ, [UR4+0x28], UR6 ;  /* 0x0000280604ff75b2 */ /* 0x0006620008000100 */
[----:B------:R3:W1:Y:S01]  /*0620*/  SYNCS.EXCH.64 URZ, [UR4+0x10], UR6 ;  /* 0x0000100604ff75b2 */ /* 0x0006620008000100 */
[----:B------:R3:W1:Y:S01]  /*0630*/  SYNCS.EXCH.64 URZ, [UR4+0x30], UR6 ;  /* 0x0000300604ff75b2 */ /* 0x0006620008000100 */
[----:B------:R3:W1:Y:S01]  /*0640*/  SYNCS.EXCH.64 URZ, [UR4+0x18], UR6 ;  /* 0x0000180604ff75b2 */ /* 0x0006620008000100 */
[----:B------:R3:W1:Y:S01]  /*0650*/  SYNCS.EXCH.64 URZ, [UR4+0x38], UR6 ;  /* 0x0000380604ff75b2 */ /* 0x0006620008000100 */
[----:B------:R-:W-:Y:S01]  /*0660*/  NOP ;  /* 0x0000000000007918 */ /* 0x000fe20000000000 */
.L_x_9:
[----:B------:R-:W2:Y:S01]  /*0670*/  SHFL.IDX PT, R0, R80, RZ, 0x1f ;  /* 0x00001fff50007589 */ /* 0x000ea200000e0000 */
[----:B------:R-:W-:Y:S01]  /*0680*/  NOP ;  /* 0x0000000000007918 */ /* 0x000fe20000000000 */
[----:B--2---:R-:W-:-:S13]  /*0690*/  ISETP.NE.AND P0, PT, R0, 0x1, PT ;  /* 0x000000010000780c */ /* 0x004fda0003f05270 */
[----:B------:R-:W-:Y:S05]  /*06a0*/  @P0 BRA `(.L_x_10) ;  /* 0x0000000000500947 */ /* 0x000fea0003800000 */
[----:B---3--:R-:W2:Y:S01]  /*06b0*/  S2UR UR4, SR_CgaCtaId ;  /* 0x00000000000479c3 */ /* 0x008ea20000008800 */
[----:B------:R-:W-:Y:S01]  /*06c0*/  UMOV UR5, 0x400 ;  /* 0x0000040000057882 */ /* 0x000fe20000000000 */
[----:B------:R-:W-:Y:S01]  /*06d0*/  UMOV UR8, 0x20 ;  /* 0x0000002000087882 */ /* 0x000fe20000000000 */
[----:B------:R-:W-:Y:S01]  /*06e0*/  UMOV UR6, 0x80 ;  /* 0x0000008000067882 */ /* 0x000fe20000000000 */
[----:B------:R-:W-:-:S04]  /*06f0*/  UIADD3 UR8, UPT, UPT, -UR8, 0x100000, URZ ;  /* 0x0010000008087890 */ /* 0x000fc8000fffe1ff */
[----:B------:R-:W-:Y:S02]  /*0700*/  USHF.L.U32 UR9, UR8, 0xb, URZ ;  /* 0x0000000b08097899 */ /* 0x000fe400080006ff */
[----:B------:R-:W-:Y:S02]  /*0710*/  USHF.L.U32 UR8, UR8, 0x1, URZ ;  /* 0x0000000108087899 */ /* 0x000fe400080006ff */
[----:B------:R-:W-:-:S04]  /*0720*/  UIADD3 UR6, UPT, UPT, -UR6, 0x100000, URZ ;  /* 0x0010000006067890 */ /* 0x000fc8000fffe1ff */
[----:B------:R-:W-:Y:S02]  /*0730*/  USHF.L.U32 UR7, UR6, 0xb, URZ ;  /* 0x0000000b06077899 */ /* 0x000fe400080006ff */
[----:B------:R-:W-:Y:S01]  /*0740*/  USHF.L.U32 UR6, UR6, 0x1, URZ ;  /* 0x0000000106067899 */ /* 0x000fe200080006ff */
[----:B------:R-:W-:Y:S01]  /*0750*/  ELECT P0, URZ, PT ;  /* 0x0000000000ff782f */ /* 0x000fe20003800000 */
[----:B--2---:R-:W-:Y:S01]  /*0760*/  ULEA UR4, UR4, UR5, 0x18 ;  /* 0x0000000504047291 */ /* 0x004fe2000f8ec0ff */
[----:B------:R-:W2:Y:S11]  /*0770*/  FENCE.VIEW.ASYNC.S ;  /* 0x00000000000073c6 */ /* 0x000eb60000000000 */
[----:B--2---:R2:W3:Y:S01]  /*0780*/  SYNCS.EXCH.64 URZ, [UR4+0x40], UR8 ;  /* 0x0000400804ff75b2 */ /* 0x0044e20008000100 */
[----:B------:R2:W1:Y:S01]  /*0790*/  SYNCS.EXCH.64 URZ, [UR4+0x58], UR6 ;  /* 0x0000580604ff75b2 */ /* 0x0004620008000100 */
[----:B------:R2:W1:Y:S01]  /*07a0*/  SYNCS.EXCH.64 URZ, [UR4+0x48], UR8 ;  /* 0x0000480804ff75b2 */ /* 0x0004620008000100 */
[----:B------:R2:W1:Y:S01]  /*07b0*/  SYNCS.EXCH.64 URZ, [UR4+0x60], UR6 ;  /* 0x0000600604ff75b2 */ /* 0x0004620008000100 */
[----:B------:R2:W1:Y:S01]  /*07c0*/  SYNCS.EXCH.64 URZ, [UR4+0x50], UR8 ;  /* 0x0000500804ff75b2 */ /* 0x0004620008000100 */
[----:B------:R2:W1:Y:S01]  /*07d0*/  SYNCS.EXCH.64 URZ, [UR4+0x68], UR6 ;  /* 0x0000680604ff75b2 */ /* 0x0004620008000100 */
[----:B------:R-:W-:Y:S01]  /*07e0*/  NOP ;  /* 0x0000000000007918 */ /* 0x000fe20000000000 */
.L_x_10:
[----:B------:R-:W4:Y:S01]  /*07f0*/  SHFL.IDX PT, R0, R80, RZ, 0x1f ;  /* 0x00001fff50007589 */ /* 0x000f2200000e0000 */
[----:B------:R-:W-:Y:S01]  /*0800*/  NOP ;  /* 0x0000000000007918 */ /* 0x000fe20000000000 */
[----:B----4-:R-:W-:-:S13]  /*0810*/  ISETP.NE.AND P0, PT, R0, 0x3, PT ;  /* 0x000000030000780c */ /* 0x010fda0003f05270 */
[----:B------:R-:W-:Y:S05]  /*0820*/  @P0 BRA `(.L_x_11) ;  /* 0x0000000000300947 */ /* 0x000fea0003800000 */
[----:B--23--:R-:W2:Y:S01]  /*0830*/  S2UR UR4, SR_CgaCtaId ;  /* 0x00000000000479c3 */ /* 0x00cea20000008800 */
[----:B------:R-:W-:Y:S01]  /*0840*/  UMOV UR6, 0x400 ;  /* 0x0000040000067882 */ /* 0x000fe20000000000 */
[----:B------:R-:W-:Y:S01]  /*0850*/  UMOV UR5, 0x20 ;  /* 0x0000002000057882 */ /* 0x000fe20000000000 */
[----:B------:R-:W-:Y:S01]  /*0860*/  ELECT P0, URZ, PT ;  /* 0x0000000000ff782f */ /* 0x000fe20003800000 */
[----:B--2---:R-:W-:Y:S02]  /*0870*/  ULEA UR6, UR4, UR6, 0x18 ;  /* 0x0000000604067291 */ /* 0x004fe4000f8ec0ff */
[----:B------:R-:W-:-:S04]  /*0880*/  UIADD3 UR4, UPT, UPT, -UR5, 0x100000, URZ ;  /* 0x0010000005047890 */ /* 0x000fc8000fffe1ff */
[----:B------:R-:W-:Y:S02]  /*0890*/  USHF.L.U32 UR5, UR4, 0xb, URZ ;  /* 0x0000000b04057899 */ /* 0x000fe400080006ff */
[----:B------:R-:W-:Y:S01]  /*08a0*/  USHF.L.U32 UR4, UR4, 0x1, URZ ;  /* 0x0000000104047899 */ /* 0x000fe200080006ff */
[----:B------:R-:W2:Y:S11]  /*08b0*/  FENCE.VIEW.ASYNC.S ;  /* 0x00000000000073c6 */ /* 0x000eb60000000000 */
[----:B--2---:R4:W2:Y:S01]  /*08c0*/  SYNCS.EXCH.64 URZ, [UR6+0x70], UR4 ;  /* 0x0000700406ff75b2 */ /* 0x0048a20008000100 */
[----:B------:R4:W3:Y:S02]  /*08d0*/  SYNCS.EXCH.64 URZ, [UR6+0x78], UR4 ;  /* 0x0000780406ff75b2 */ /* 0x0008e40008000100 */
[----:B----4-:R-:W-:Y:S01]  /*08e0*/  NOP ;  /* 0x0000000000007918 */ /* 0x010fe20000000000 */
.L_x_11:
[----:B------:R-:W4:Y:S01]  /*08f0*/  SHFL.IDX PT, R0, R80, RZ, 0x1f ;  /* 0x00001fff50007589 */ /* 0x000f2200000e0000 */
[----:B------:R-:W-:Y:S01]  /*0900*/  NOP ;  /* 0x0000000000007918 */ /* 0x000fe20000000000 */
[----:B----4-:R-:W-:-:S13]  /*0910*/  ISETP.NE.AND P0, PT, R0, 0x4, PT ;  /* 0x000000040000780c */ /* 0x010fda0003f05270 */
[----:B------:R-:W-:Y:S05]  /*0920*/  @P0 BRA `(.L_x_12) ;  /* 0x00000000004c0947 */ /* 0x000fea0003800000 */
[----:B--23--:R-:W2:Y:S01]  /*0930*/  S2UR UR6, SR_CgaCtaId ;  /* 0x00000000000679c3 */ /* 0x00cea20000008800 */
[----:B------:R-:W-:Y:S01]  /*0940*/  UMOV UR4, 0x100 ;  /* 0x0000010000047882 */ /* 0x000fe20000000000 */
[----:B------:R-:W-:Y:S01]  /*0950*/  UMOV UR5, 0x400 ;  /* 0x0000040000057882 */ /* 0x000fe20000000000 */
[----:B------:R-:W-:Y:S01]  /*0960*/  USEL UR4, UR4, 0xe0, UP3 ;  /* 0x000000e004047887 */ /* 0x000fe20009800000 */
[----:B------:R-:W-:Y:S01]  /*0970*/  UMOV UR8, 0x1 ;  /* 0x0000000100087882 */ /* 0x000fe20000000000 */
[----:B------:R-:W-:Y:S01]  /*0980*/  ELECT P0, URZ, PT ;  /* 0x0000000000ff782f */ /* 0x000fe20003800000 */
[----:B------:R-:W-:-:S04]  /*0990*/  UIADD3 UR8, UPT, UPT, -UR8, 0x100000, URZ ;  /* 0x0010000008087890 */ /* 0x000fc8000fffe1ff */
[----:B------:R-:W-:Y:S02]  /*09a0*/  USHF.L.U32 UR9, UR8, 0xb, URZ ;  /* 0x0000000b08097899 */ /* 0x000fe400080006ff */
[----:B------:R-:W-:Y:S02]  /*09b0*/  USHF.L.U32 UR8, UR8, 0x1, URZ ;  /* 0x0000000108087899 */ /* 0x000fe400080006ff */
[----:B--2---:R-:W-:Y:S02]  /*09c0*/  ULEA UR6, UR6, UR5, 0x18 ;  /* 0x0000000506067291 */ /* 0x004fe4000f8ec0ff */
[----:B------:R-:W-:-:S04]  /*09d0*/  UIADD3 UR4, UPT, UPT, -UR4, 0x100000, URZ ;  /* 0x0010000004047890 */ /* 0x000fc8000fffe1ff */
[----:B------:R-:W-:Y:S02]  /*09e0*/  USHF.L.U32 UR5, UR4, 0xb, URZ ;  /* 0x0000000b04057899 */ /* 0x000fe400080006ff */
[----:B------:R-:W-:Y:S01]  /*09f0*/  USHF.L.U32 UR4, UR4, 0x1, URZ ;  /* 0x0000000104047899 */ /* 0x000fe200080006ff */
[----:B------:R-:W2:Y:S03]  /*0a00*/  FENCE.VIEW.ASYNC.S ;  /* 0x00000000000073c6 */ /* 0x000ea60000000000 */
[----:B--2---:R4:W2:Y:S08]  /*0a10*/  SYNCS.EXCH.64 URZ, [UR6+0x80], UR8 ;  /* 0x0000800806ff75b2 */ /* 0x0048b00008000100 */
[----:B------:R4:W3:Y:S01]  /*0a20*/  SYNCS.EXCH.64 URZ, [UR6+0x90], UR4 ;  /* 0x0000900406ff75b2 */ /* 0x0008e20008000100 */
[----:B------:R4:W1:Y:S01]  /*0a30*/  SYNCS.EXCH.64 URZ, [UR6+0x88], UR8 ;  /* 0x0000880806ff75b2 */ /* 0x0008620008000100 */
[----:B------:R4:W1:Y:S02]  /*0a40*/  SYNCS.EXCH.64 URZ, [UR6+0x98], UR4 ;  /* 0x0000980406ff75b2 */ /* 0x0008640008000100 */
[----:B----4-:R-:W-:Y:S01]  /*0a50*/  NOP ;  /* 0x0000000000007918 */ /* 0x010fe20000000000 */
.L_x_12:
[----:B------:R-:W4:Y:S01]  /*0a60*/  SHFL.IDX PT, R0, R80, RZ, 0x1f ;  /* 0x00001fff50007589 */ /* 0x000f2200000e0000 */
[----:B------:R-:W-:Y:S01]  /*0a70*/  NOP ;  /* 0x0000000000007918 */ /* 0x000fe20000000000 */
[----:B----4-:R-:W-:-:S13]  /*0a80*/  ISETP.NE.AND P0, PT, R0, 0x5, PT ;  /* 0x000000050000780c */ /* 0x010fda0003f05270 */
[----:B------:R-:W-:Y:S05]  /*0a90*/  @P0 BRA `(.L_x_13) ;  /* 0x0000000000400947 */ /* 0x000fea0003800000 */
[----:B--23--:R-:W2:Y:S01]  /*0aa0*/  S2UR UR4, SR_CgaCtaId ;  /* 0x00000000000479c3 */ /* 0x00cea20000008800 */
        /* <DEDUP_REMOVED lines=12> */
[----:B--2---:R4:W2:Y:S01]  /*0b70*/  SYNCS.EXCH.64 URZ, [UR4+0xa0], UR8 ;  /* 0x0000a00804ff75b2 */ /* 0x0048a20008000100 */
[----:B------:R4:W3:Y:S02]  /*0b80*/  SYNCS.EXCH.64 URZ, [UR4+0xa8], UR6 ;  /* 0x0000a80604ff75b2 */ /* 0x0008e40008000100 */
[----:B----4-:R-:W-:Y:S01]  /*0b90*/  NOP ;  /* 0x0000000000007918 */ /* 0x010fe20000000000 */
.L_x_13:
[----:B------:R-:W4:Y:S01]  /*0ba0*/  SHFL.IDX PT, R0, R80, RZ, 0x1f ;  /* 0x00001fff50007589 */ /* 0x000f2200000e0000 */
[----:B------:R-:W1:Y:S01]  /*0bb0*/  S2UR UR25, SR_CTAID.Y ;  /* 0x00000000001979c3 */ /* 0x000e620000002600 */
[----:B------:R-:W-:Y:S01]  /*0bc0*/  ISETP.NE.OR P1, PT, RZ, UR24, !P2 ;  /* 0x00000018ff007c0c */ /* 0x000fe2000d725670 */
[----:B------:R-:W-:-:S06]  /*0bd0*/  NOP ;  /* 0x0000000000007918 */ /* 0x000fcc0000000000 */
[----:B------:R-:W1:Y:S01]  /*0be0*/  S2UR UR11, SR_CTAID.X ;  /* 0x00000000000b79c3 */ /* 0x000e620000002500 */
[----:B----4-:R-:W-:-:S13]  /*0bf0*/  ISETP.NE.AND P0, PT, R0, 0x3, PT ;  /* 0x000000030000780c */ /* 0x010fda0003f05270 */
[----:B-1----:R-:W-:Y:S05]  /*0c00*/  @P0 BRA `(.L_x_14) ;  /* 0x0000000000380947 */ /* 0x002fea0003800000 */
[----:B--23--:R-:W1:Y:S01]  /*0c10*/  S2UR UR4, SR_CgaCtaId ;  /* 0x00000000000479c3 */ /* 0x00ce620000008800 */
[----:B------:R-:W-:Y:S01]  /*0c20*/  UMOV UR5, 0x400 ;  /* 0x0000040000057882 */ /* 0x000fe20000000000 */
[----:B------:R-:W-:Y:S01]  /*0c30*/  UMOV UR6, 0x20 ;  /* 0x0000002000067882 */ /* 0x000fe20000000000 */
[----:B------:R-:W-:Y:S01]  /*0c40*/  ELECT P0, URZ, PT ;  /* 0x0000000000ff782f */ /* 0x000fe20003800000 */
[----:B------:R-:W-:-:S04]  /*0c50*/  UIADD3 UR6, UPT, UPT, -UR6, 0x100000, URZ ;  /* 0x0010000006067890 */ /* 0x000fc8000fffe1ff */
[----:B------:R-:W-:Y:S02]  /*0c60*/  USHF.L.U32 UR7, UR6, 0xb, URZ ;  /* 0x0000000b06077899 */ /* 0x000fe400080006ff */
[----:B------:R-:W-:Y:S02]  /*0c70*/  USHF.L.U32 UR6, UR6, 0x1, URZ ;  /* 0x0000000106067899 */ /* 0x000fe400080006ff */
[----:B-1----:R-:W-:Y:S01]  /*0c80*/  ULEA UR4, UR4, UR5, 0x18 ;  /* 0x0000000504047291 */ /* 0x002fe2000f8ec0ff */
[----:B------:R-:W1:Y:S11]  /*0c90*/  FENCE.VIEW.ASYNC.S ;  /* 0x00000000000073c6 */ /* 0x000e760000000000 */
[----:B-1----:R1:W4:Y:S01]  /*0ca0*/  SYNCS.EXCH.64 URZ, [UR4+0xb0], UR6 ;  /* 0x0000b00604ff75b2 */ /* 0x0023220008000100 */
[----:B------:R1:W2:Y:S01]  /*0cb0*/  SYNCS.EXCH.64 URZ, [UR4+0xc0], UR6 ;  /* 0x0000c00604ff75b2 */ /* 0x0002a20008000100 */
[----:B------:R1:W3:Y:S01]  /*0cc0*/  SYNCS.EXCH.64 URZ, [UR4+0xb8], UR6 ;  /* 0x0000b80604ff75b2 */ /* 0x0002e20008000100 */
[----:B------:R1:W1:Y:S01]  /*0cd0*/  SYNCS.EXCH.64 URZ, [UR4+0xc8], UR6 ;  /* 0x0000c80604ff75b2 */ /* 0x0002620008000100 */
[----:B------:R-:W-:Y:S01]  /*0ce0*/  NOP ;  /* 0x0000000000007918 */ /* 0x000fe20000000000 */
.L_x_14:
[----:B------:R-:W-:Y:S01]  /*0cf0*/  VOTEU.ALL UP0, P1 ;  /* 0x0000000000ff7886 */ /* 0x000fe20000800000 */
[----:B------:R-:W-:-:S05]  /*0d00*/  CS2R.32 R78, SR_CgaSize ;  /* 0x00000000004e7805 */ /* 0x000fca0000008a00 */
[----:B------:R-:W-:-:S05]  /*0d10*/  IMAD R78, R78, -0xa0, RZ ;  /* 0xffffff604e4e7824 */ /* 0x000fca00078e02ff */
[----:B-123--:R-:W-:-:S14]  /*0d20*/  R2UR UR4, R78 ;  /* 0x000000004e0472ca */ /* 0x00efdc00000e0000 */
[----:B------:R-:W1:Y:S01]  /*0d30*/  LDCU UR4, c[0x0][UR4+0x2b4] ;  /* 0x00005680040477ac */ /* 0x000e620008000800 */
[----:B------:R-:W-:Y:S02]  /*0d40*/  I2FP.F32.U32 R2, UR25 ;  /* 0x0000001900027c45 */ /* 0x000fe40008201000 */
[----:B------:R-:W-:-:S05]  /*0d50*/  CS2R.32 R3, SR_CgaSize ;  /* 0x0000000000037805 */ /* 0x000fca0000008a00 */
[----:B------:R-:W-:-:S06]  /*0d60*/  IMAD R3, R3, -0xa0, RZ ;  /* 0xffffff6003037824 */ /* 0x000fcc00078e02ff */
[----:B------:R-:W2:Y:S01]  /*0d70*/  LDC R3, c[0x0][R3+0x2a0] ;  /* 0x0000a80003037b82 */ /* 0x000ea20000000800 */
[----:B------:R-:W-:Y:S02]  /*0d80*/  I2FP.F32.U32 R4, UR11 ;  /* 0x0000000b00047c45 */ /* 0x000fe40008201000 */
[----:B------:R-:W-:-:S05]  /*0d90*/  CS2R.32 R78, SR_CgaSize ;  /* 0x00000000004e7805 */ /* 0x000fca0000008a00 */
[----:B------:R-:W-:-:S05]  /*0da0*/  IMAD R78, R78, -0xa0, RZ ;  /* 0xffffff604e4e7824 */ /* 0x000fca00078e02ff */
[----:B------:R-:W-:-:S14]  /*0db0*/  R2UR UR5, R78 ;  /* 0x000000004e0572ca */ /* 0x000fdc00000e0000 */
[----:B------:R-:W3:Y:S01]  /*0dc0*/  LDCU UR5, c[0x0][UR5+0x2b0] ;  /* 0x00005600050577ac */ /* 0x000ee20008000800 */
[----:B------:R-:W-:Y:S01]  /*0dd0*/  NOP ;  /* 0x0000000000007918 */ /* 0x000fe20000000000 */
[----:B------:R-:W-:Y:S01]  /*0de0*/  @!UP0 UMOV UR7, 0x400 ;  /* 0x0000040000078882 */ /* 0x000fe20000000000 */
[----:B------:R-:W4:Y:S01]  /*0df0*/  LDCU UR26, c[0x0][0xd24] ;  /* 0x0001a480ff1a77ac */ /* 0x000f220008000800 */
[----:B------:R-:W2:Y:S01]  /*0e00*/  @!UP0 S2UR UR6, SR_CgaCtaId ;  /* 0x00000000000689c3 */ /* 0x000ea20000008800 */
[----:B-1----:R-:W-:Y:S01]  /*0e10*/  FMUL R2, R2, UR4 ;  /* 0x0000000402027c20 */ /* 0x002fe20008400000 */
[----:B------:R-:W-:Y:S01]  /*0e20*/  UMOV UR4, 0x80 ;  /* 0x0000008000047882 */ /* 0x000fe20000000000 */
[----:B------:R-:W-:-:S05]  /*0e30*/  CS2R.32 R0, SR_CgaSize ;  /* 0x0000000000007805 */ /* 0x000fca0000008a00 */
[----:B------:R-:W-:-:S06]  /*0e40*/  IMAD R0, R0, -0xa0, RZ ;  /* 0xffffff6000007824 */ /* 0x000fcc00078e02ff */
[----:B------:R-:W1:Y:S01]  /*0e50*/  LDC R0, c[0x0][R0+0x2a4] ;  /* 0x0000a90000007b82 */ /* 0x000e620000000800 */
[----:B---3--:R-:W-:Y:S01]  /*0e60*/  FMUL R4, R4, UR5 ;  /* 0x0000000504047c20 */ /* 0x008fe20008400000 */
[----:B------:R-:W-:-:S04]  /*0e70*/  @!UP0 UIADD3 UR4, UPT, UPT, -UR4, 0x100000, URZ ;  /* 0x0010000004048890 */ /* 0x000fc8000fffe1ff */
[----:B------:R-:W-:Y:S02]  /*0e80*/  @!UP0 USHF.L.U32 UR5, UR4, 0xb, URZ ;  /* 0x0000000b04058899 */ /* 0x000fe400080006ff */
[----:B------:R-:W-:Y:S01]  /*0e90*/  @!UP0 USHF.L.U32 UR4, UR4, 0x1, URZ ;  /* 0x0000000104048899 */ /* 0x000fe200080006ff */
[----:B------:R-:W3:Y:S01]  /*0ea0*/  F2I.U32.TRUNC.NTZ R73, R2 ;  /* 0x0000000200497305 */ /* 0x000ee2000020f000 */
[----:B----4-:R-:W-:Y:S01]  /*0eb0*/  UISETP.GE.AND UP1, UPT, UR26, 0x1, UPT ;  /* 0x000000011a00788c */ /* 0x010fe2000bf26270 */
[----:B------:R-:W4:Y:S06]  /*0ec0*/  S2UR UR36, SR_CTAID.Z ;  /* 0x00000000002479c3 */ /* 0x000f2c0000002700 */
[----:B------:R-:W4:Y:S01]  /*0ed0*/  F2I.U32.TRUNC.NTZ R78, R4 ;  /* 0x00000004004e7305 */ /* 0x000f22000020f000 */
[----:B--2---:R-:W-:Y:S01]  /*0ee0*/  @!UP0 ULEA UR6, UR6, UR7, 0x18 ;  /* 0x0000000706068291 */ /* 0x004fe2000f8ec0ff */
[----:B------:R-:W-:Y:S01]  /*0ef0*/  VOTEU.ALL UP0, P1 ;  /* 0x0000000000ff7886 */ /* 0x000fe20000800000 */
[----:B---3--:R-:W-:-:S05]  /*0f00*/  IADD3 R73, PT, PT, -R73, RZ, RZ ;  /* 0x000000ff49497210 */ /* 0x008fca0007ffe1ff */
[----:B-1----:R-:W-:Y:S01]  /*0f10*/  IMAD R73, R0, R73, UR25 ;  /* 0x0000001900497e24 */ /* 0x002fe2000f8e0249 */
[----:B------:R-:W1:Y:S04]  /*0f20*/  FENCE.VIEW.ASYNC.S ;  /* 0x00000000000073c6 */ /* 0x000e680000000000 */
[----:B-1----:R1:W2:Y:S01]  /*0f30*/  @!UP0 SYNCS.EXCH.64 URZ, [UR6+0xd0], UR4 ;  /* 0x0000d00406ff85b2 */ /* 0x0022a20008000100 */
[----:B----4-:R-:W-:-:S05]  /*0f40*/  IADD3 R78, PT, PT, -R78, RZ, RZ ;  /* 0x000000ff4e4e7210 */ /* 0x010fca0007ffe1ff */
[----:B------:R-:W-:Y:S01]  /*0f50*/  IMAD R78, R3, R78, UR11 ;  /* 0x0000000b034e7e24 */ /* 0x000fe2000f8e024e */
[----:B--2---:R-:W-:Y:S06]  /*0f60*/  BAR.SYNC.DEFER_BLOCKING 0x0 ;  /* 0x0000000000007b1d */ /* 0x004fec0000010000 */
[----:B------:R-:W-:Y:S05]  /*0f70*/  BRA.U !UP1, `(.L_x_15) ;  /* 0x0000000109d47547 */ /* 0x000fea000b800000 */
[----:B------:R-:W2:Y:S01]  /*0f80*/  LDCU.128 UR20, c[0x0][0xd10] ;  /* 0x0001a200ff1477ac */ /* 0x000ea20008000c00 */
[----:B-1----:R-:W1:Y:S01]  /*0f90*/  LDCU UR6, c[0x0][0x370] ;  /* 0x00006e00ff0677ac */ /* 0x002e620008000800 */
[----:B------:R-:W3:Y:S01]  /*0fa0*/  LDCU UR5, c[0x0][0x374] ;  /* 0x00006e80ff0577ac */ /* 0x000ee20008000800 */
[----:B------:R-:W4:Y:S01]  /*0fb0*/  LDCU UR27, c[0x0][0xd0c] ;  /* 0x0001a180ff1b77ac */ /* 0x000f220008000800 */
[----:B------:R-:W4:Y:S01]  /*0fc0*/  LDCU UR4, c[0x0][0xd20] ;  /* 0x0001a400ff0477ac */ /* 0x000f220008000800 */
[----:B------:R-:W4:Y:S01]  /*0fd0*/  LDCU.64 UR18, c[0x0][0xd28] ;  /* 0x0001a500ff1277ac */ /* 0x000f220008000a00 */
[----:B--2---:R-:W-:Y:S02]  /*0fe0*/  UISETP.NE.AND UP0, UPT, UR22, 0x1, UPT ;  /* 0x000000011600788c */ /* 0x004fe4000bf05270 */
[----:B---3--:R-:W-:Y:S02]  /*0ff0*/  UIMAD.WIDE.U32 UR8, UR5, UR23, URZ ;  /* 0x00000017050872a5 */ /* 0x008fe4000f8e00ff */
[----:B-1----:R-:W-:-:S02]  /*1000*/  UIMAD.WIDE.U32 UR12, UR6, UR20, URZ ;  /* 0x00000014060c72a5 */ /* 0x002fc4000f8e00ff */
[----:B----4-:R-:W-:Y:S02]  /*1010*/  UISETP.NE.AND UP1, UPT, UR27, 0x1, UPT ;  /* 0x000000011b00788c */ /* 0x010fe4000bf25270 */
[----:B------:R-:W-:Y:S01]  /*1020*/  UISETP.NE.AND UP4, UPT, UR26, 0x1, UPT ;  /* 0x000000011a00788c */ /* 0x000fe2000bf85270 */
[----:B------:R-:W-:Y:S02]  /*1030*/  UMOV UR8, UR9 ;  /* 0x0000000900087c82 */ /* 0x000fe40008000000 */
[----:B------:R-:W-:Y:S01]  /*1040*/  UMOV UR12, UR13 ;  /* 0x0000000d000c7c82 */ /* 0x000fe20008000000 */
[----:B------:R-:W-:Y:S02]  /*1050*/  @UP0 USHF.R.U32.HI UR5, URZ, UR4, UR8 ;  /* 0x00000004ff050299 */ /* 0x000fe40008011608 */
[----:B------:R-:W-:Y:S02]  /*1060*/  UIMAD.WIDE.U32 UR14, UR25, UR23, URZ ;  /* 0x00000017190e72a5 */ /* 0x000fe4000f8e00ff */
[----:B------:R-:W-:-:S02]  /*1070*/  UIMAD.WIDE.U32 UR8, UR5, UR18, URZ ;  /* 0x00000012050872a5 */ /* 0x000fc4000f8e00ff */
[----:B------:R-:W-:Y:S02]  /*1080*/  @UP1 USHF.R.U32.HI UR6, URZ, UR21, UR12 ;  /* 0x00000015ff061299 */ /* 0x000fe4000801160c */
[----:B------:R-:W-:Y:S02]  /*1090*/  UIMAD.WIDE.U32 UR16, UR11, UR20, URZ ;  /* 0x000000140b1072a5 */ /* 0x000fe4000f8e00ff */
[----:B------:R-:W-:Y:S01]  /*10a0*/  UIMAD.WIDE.U32 UR12, UR6, UR18, URZ ;  /* 0x00000012060c72a5 */ /* 0x000fe2000f8e00ff */
[----:B------:R-:W-:Y:S01]  /*10b0*/  UMOV UR14, UR15 ;  /* 0x0000000f000e7c82 */ /* 0x000fe20008000000 */
[----:B------:R-:W-:Y:S01]  /*10c0*/  UMOV UR8, UR9 ;  /* 0x0000000900087c82 */ /* 0x000fe20008000000 */
[----:B------:R-:W-:Y:S02]  /*10d0*/  USHF.R.U32.HI UR14, URZ, UR4, UR14 ;  /* 0x00000004ff0e7299 */ /* 0x000fe4000801160e */
[----:B------:R-:W-:Y:S01]  /*10e0*/  @UP4 USHF.R.U32.HI UR5, URZ, UR19, UR8 ;  /* 0x00000013ff054299 */ /* 0x000fe20008011608 */
[----:B------:R-:W-:Y:S01]  /*10f0*/  UMOV UR16, UR17 ;  /* 0x0000001100107c82 */ /* 0x000fe20008000000 */
[----:B------:R-:W-:Y:S01]  /*1100*/  UMOV UR12, UR13 ;  /* 0x0000000d000c7c82 */ /* 0x000fe20008000000 */
[----:B------:R-:W-:-:S02]  /*1110*/  USHF.R.U32.HI UR16, URZ, UR21, UR16 ;  /* 0x00000015ff107299 */ /* 0x000fc40008011610 */
[----:B------:R-:W-:Y:S02]  /*1120*/  USEL UR4, UR25, UR14, !UP0 ;  /* 0x0000000e19047287 */ /* 0x000fe4000c000000 */
[----:B------:R-:W-:Y:S02]  /*1130*/  @UP4 USHF.R.U32.HI UR6, URZ, UR19, UR12 ;  /* 0x00000013ff064299 */ /* 0x000fe4000801160c */
[----:B------:R-:W-:Y:S02]  /*1140*/  UIMAD UR7, UR5, UR26, URZ ;  /* 0x0000001a050772a4 */ /* 0x000fe4000f8e02ff */
[----:B------:R-:W-:Y:S02]  /*1150*/  USEL UR5, UR11, UR16, !UP1 ;  /* 0x000000100b057287 */ /* 0x000fe4000c800000 */
[----:B------:R-:W-:Y:S02]  /*1160*/  UIMAD UR10, UR6, UR26, URZ ;  /* 0x0000001a060a72a4 */ /* 0x000fe4000f8e02ff */
[----:B------:R-:W-:-:S02]  /*1170*/  UISETP.GE.AND UP0, UPT, UR4, UR7, UPT ;  /* 0x000000070400728c */ /* 0x000fc4000bf06270 */
[----:B------:R-:W-:Y:S02]  /*1180*/  UIMAD.WIDE.U32 UR8, UR4, UR18, URZ ;  /* 0x00000012040872a5 */ /* 0x000fe4000f8e00ff */
[----:B------:R-:W-:Y:S02]  /*1190*/  UISETP.GE.OR UP0, UPT, UR5, UR10, UP0 ;  /* 0x0000000a0500728c */ /* 0x000fe40008706670 */
[----:B------:R-:W-:Y:S02]  /*11a0*/  UIMAD.WIDE.U32 UR12, UR5, UR18, URZ ;  /* 0x00000012050c72a5 */ /* 0x000fe4000f8e00ff */
[----:B------:R-:W-:Y:S01]  /*11b0*/  UIADD3 UR10, UPT, UPT, -UR5, URZ, URZ ;  /* 0x000000ff050a7290 */ /* 0x000fe2000fffe1ff */
[----:B------:R-:W-:Y:S01]  /*11c0*/  UMOV UR8, UR9 ;  /* 0x0000000900087c82 */ /* 0x000fe20008000000 */
[----:B------:R-:W-:Y:S02]  /*11d0*/  UIADD3 UR9, UPT, UPT, -UR4, URZ, URZ ;  /* 0x000000ff04097290 */ /* 0x000fe4000fffe1ff */
[----:B------:R-:W-:-:S03]  /*11e0*/  USHF.R.U32.HI UR8, URZ, UR19, UR8 ;  /* 0x00000013ff087299 */ /* 0x000fc60008011608 */
[----:B------:R-:W-:Y:S01]  /*11f0*/  @!UP0 UMOV UR7, UR13 ;  /* 0x0000000d00078c82 */ /* 0x000fe20008000000 */
[----:B------:R-:W-:Y:S02]  /*1200*/  UIMAD UR25, UR22, UR9, UR25 ;  /* 0x00000009161972a4 */ /* 0x000fe4000f8e0219 */
[----:B------:R-:W-:Y:S02]  /*1210*/  USEL UR8, UR4, UR8, !UP4 ;  /* 0x0000000804087287 */ /* 0x000fe4000e000000 */
[----:B------:R-:W-:Y:S02]  /*1220*/  @!UP0 USHF.R.U32.HI UR7, URZ, UR19, UR7 ;  /* 0x00000013ff078299 */ /* 0x000fe40008011607 */
[----:B------:R-:W-:Y:S02]  /*1230*/  UIADD3 UR9, UPT, UPT, -UR8, URZ, URZ ;  /* 0x000000ff08097290 */ /* 0x000fe4000fffe1ff */
[----:B------:R-:W-:Y:S02]  /*1240*/  @!UP0 USEL UR7, UR5, UR7, !UP4 ;  /* 0x0000000705078287 */ /* 0x000fe4000e000000 */
[----:B------:R-:W-:-:S02]  /*1250*/  UIMAD UR9, UR26, UR9, UR4 ;  /* 0x000000091a0972a4 */ /* 0x000fc4000f8e0204 */
[----:B------:R-:W-:Y:S02]  /*1260*/  @!UP0 UIADD3 UR8, UPT, UPT, UR8, -UR7, URZ ;  /* 0x8000000708088290 */ /* 0x000fe4000fffe0ff */
[----:B------:R-:W-:Y:S02]  /*1270*/  @!UP0 UIMAD UR6, UR9, UR6, UR7 ;  /* 0x00000006090682a4 */ /* 0x000fe4000f8e0207 */
[----:B------:R-:W-:Y:S02]  /*1280*/  @!UP0 UIMAD UR4, UR8, UR26, UR5 ;  /* 0x0000001a080482a4 */ /* 0x000fe4000f8e0205 */
[----:B------:R-:W-:Y:S02]  /*1290*/  UIMAD UR11, UR27, UR10, UR11 ;  /* 0x0000000a1b0b72a4 */ /* 0x000fe4000f8e020b */
[----:B------:R-:W-:Y:S01]  /*12a0*/  UIMAD UR25, UR4, UR22, UR25 ;  /* 0x00000016041972a4 */ /* 0x000fe2000f8e0219 */
[----:B------:R-:W-:Y:S02]  /*12b0*/  @!UP0 UMOV UR5, UR6 ;  /* 0x0000000600058c82 */ /* 0x000fe40008000000 */
[----:B------:R-:W-:-:S12]  /*12c0*/  UIMAD UR11, UR5, UR27, UR11 ;  /* 0x0000001b050b72a4 */ /* 0x000fd8000f8e020b */
.L_x_15:
[----:B-1----:R-:W1:Y:S02]  /*12d0*/  LDCU UR4, c[0x0][0xd30] ;  /* 0x0001a600ff0477ac */ /* 0x002e640008000800 */
[----:B-1----:R-:W-:-:S09]  /*12e0*/  UISETP.NE.AND UP0, UPT, UR4, 0x1, UPT ;  /* 0x000000010400788c */ /* 0x002fd2000bf05270 */
[----:B------:R-:W-:Y:S05]  /*12f0*/  BRA.U UP0, `(.L_x_16) ;  /* 0x0000000100447547 */ /* 0x000fea000b800000 */
[----:B------:R-:W1:Y:S01]  /*1300*/  LDCU.128 UR12, c[0x0][0xd10] ;  /* 0x0001a200ff0c77ac */ /* 0x000e620008000c00 */
[----:B------:R-:W2:Y:S01]  /*1310*/  LDCU UR8, c[0x0][0xd0c] ;  /* 0x0001a180ff0877ac */ /* 0x000ea20008000800 */
[----:B------:R-:W3:Y:S01]  /*1320*/  LDCU UR9, c[0x0][0xd20] ;  /* 0x0001a400ff0977ac */ /* 0x000ee20008000800 */
[----:B-1----:R-:W-:Y:S02]  /*1330*/  UIMAD.WIDE.U32 UR6, UR11, UR12, URZ ;  /* 0x0000000c0b0672a5 */ /* 0x002fe4000f8e00ff */
[----:B------:R-:W-:Y:S02]  /*1340*/  UIMAD.WIDE.U32 UR4, UR25, UR15, URZ ;  /* 0x0000000f190472a5 */ /* 0x000fe4000f8e00ff */
[----:B--2---:R-:W-:Y:S02]  /*1350*/  UISETP.NE.AND UP1, UPT, UR8, 0x1, UPT ;  /* 0x000000010800788c */ /* 0x004fe4000bf25270 */
[----:B------:R-:W-:Y:S01]  /*1360*/  UISETP.NE.AND UP0, UPT, UR14, 0x1, UPT ;  /* 0x000000010e00788c */ /* 0x000fe2000bf05270 */
[----:B------:R-:W-:-:S02]  /*1370*/  UMOV UR6, UR7 ;  /* 0x0000000700067c82 */ /* 0x000fc40008000000 */
[----:B------:R-:W-:Y:S01]  /*1380*/  UMOV UR4, UR5 ;  /* 0x0000000500047c82 */ /* 0x000fe20008000000 */
[----:B------:R-:W-:Y:S02]  /*1390*/  USHF.R.U32.HI UR6, URZ, UR13, UR6 ;  /* 0x0000000dff067299 */ /* 0x000fe40008011606 */
[----:B---3--:R-:W-:Y:S02]  /*13a0*/  USHF.R.U32.HI UR4, URZ, UR9, UR4 ;  /* 0x00000009ff047299 */ /* 0x008fe40008011604 */
[----:B------:R-:W-:Y:S02]  /*13b0*/  USEL UR5, UR11, UR6, !UP1 ;  /* 0x000000060b057287 */ /* 0x000fe4000c800000 */
[----:B------:R-:W-:-:S04]  /*13c0*/  USEL UR4, UR25, UR4, !UP0 ;  /* 0x0000000419047287 */ /* 0x000fc8000c000000 */
[----:B------:R-:W-:Y:S02]  /*13d0*/  UIADD3 UR6, UPT, UPT, UR5, -UR4, URZ ;  /* 0x8000000405067290 */ /* 0x000fe4000fffe0ff */
[----:B------:R-:W-:Y:S02]  /*13e0*/  UIADD3 UR4, UPT, UPT, -UR5, UR4, URZ ;  /* 0x0000000405047290 */ /* 0x000fe4000fffe1ff */
[----:B------:R-:W-:Y:S02]  /*13f0*/  UIMAD UR25, UR6, UR14, UR25 ;  /* 0x0000000e061972a4 */ /* 0x000fe4000f8e0219 */
[----:B------:R-:W-:-:S12]  /*1400*/  UIMAD UR11, UR4, UR8, UR11 ;  /* 0x00000008040b72a4 */ /* 0x000fd8000f8e020b */
.L_x_16:
[----:B------:R-:W1:Y:S01]  /*1410*/  LDCU UR5, c[0x0][0x38c] ;  /* 0x00007180ff0577ac */ /* 0x000e620008000800 */
[----:B------:R-:W2:Y:S01]  /*1420*/  S2UR UR37, SR_CgaCtaId ;  /* 0x00000000002579c3 */ /* 0x000ea20000008800 */
[----:B------:R-:W-:Y:S01]  /*1430*/  LOP3.LUT R0, R93, 0x1f, RZ, 0xc0, !PT ;  /* 0x0000001f5d007812 */ /* 0x000fe200078ec0ff */
[----:B------:R-:W-:Y:S01]  /*1440*/  UISETP.NE.AND UP0, UPT, UR24, 0x2, UPT ;  /* 0x000000021800788c */ /* 0x000fe2000bf05270 */
[----:B------:R-:W3:Y:S01]  /*1450*/  LDCU UR44, c[0x0][0xd24] ;  /* 0x0001a480ff2c77ac */ /* 0x000ee20008000800 */
[----:B-1----:R-:W-:-:S04]  /*1460*/  UIADD3 UR5, UPT, UPT, UR5, 0x3f, URZ ;  /* 0x0000003f05057890 */ /* 0x002fc8000fffe0ff */
[----:B------:R-:W-:-:S04]  /*1470*/  USHF.R.S32.HI UR4, URZ, 0x1f, UR5 ;  /* 0x0000001fff047899 */ /* 0x000fc80008011405 */
[----:B------:R-:W-:-:S04]  /*1480*/  ULEA.HI UR4, UR4, UR5, URZ, 0x6 ;  /* 0x0000000504047291 */ /* 0x000fc8000f8f30ff */
[----:B------:R-:W-:Y:S01]  /*1490*/  USHF.R.S32.HI UR33, URZ, 0x6, UR4 ;  /* 0x00000006ff217899 */ /* 0x000fe20008011404 */
[----:B------:R-:W-:Y:S06]  /*14a0*/  BAR.SYNC.DEFER_BLOCKING 0x0 ;  /* 0x0000000000007b1d */ /* 0x000fec0000010000 */
[----:B--23--:R-:W-:Y:S05]  /*14b0*/  BRA.U UP0, `(.L_x_17) ;  /* 0x0000000d00d07547 */ /* 0x00cfea000b800000 */
[----:B------:R-:W1:Y:S01]  /*14c0*/  S2UR UR46, SR_CgaCtaId ;  /* 0x00000000002e79c3 */ /* 0x000e620000008800 */
[----:B------:R-:W-:Y:S01]  /*14d0*/  R2UR UR43, R78 ;  /* 0x000000004e2b72ca */ /* 0x000fe200000e0000 */
[----:B------:R-:W-:Y:S01]  /*14e0*/  UISETP.LT.AND UP0, UPT, UR33, 0x1, UPT ;  /* 0x000000012100788c */ /* 0x000fe2000bf01270 */
[----:B------:R-:W-:Y:S01]  /*14f0*/  R2UR UR42, R73 ;  /* 0x00000000492a72ca */ /* 0x000fe200000e0000 */
[----:B------:R-:W-:Y:S01]  /*1500*/  IMAD.MOV.U32 R12, RZ, RZ, 0x1 ;  /* 0x00000001ff0c7424 */ /* 0x000fe200078e00ff */
[----:B------:R-:W-:Y:S02]  /*1510*/  PLOP3.LUT P1, PT, PT, PT, UP3, 0x80, 0x8 ;  /* 0x000000000008781c */ /* 0x000fe40003f2f038 */
[----:B------:R-:W-:Y:S01]  /*1520*/  CS2R R10, SRZ ;  /* 0x00000000000a7805 */ /* 0x000fe2000001ff00 */
[----:B------:R-:W-:Y:S01]  /*1530*/  IMAD.MOV.U32 R9, RZ, RZ, RZ ;  /* 0x000000ffff097224 */ /* 0x000fe200078e00ff */
[----:B------:R-:W2:Y:S01]  /*1540*/  LDCU UR39, c[0x0][0x370] ;  /* 0x00006e00ff2777ac */ /* 0x000ea20008000800 */
[----:B------:R-:W-:Y:S01]  /*1550*/  PLOP3.LUT P1, PT, P1, PT, PT, 0x8, 0x80 ;  /* 0x000000000080781c */ /* 0x000fe20000f2e170 */
[----:B------:R-:W-:Y:S01]  /*1560*/  IMAD.MOV.U32 R8, RZ, RZ, 0x1 ;  /* 0x00000001ff087424 */ /* 0x000fe200078e00ff */
[----:B------:R-:W3:Y:S01]  /*1570*/  LDCU.64 UR40, c[0x0][0x348] ;  /* 0x00006900ff2877ac */ /* 0x000ee20008000a00 */
[----:B------:R-:W4:Y:S01]  /*1580*/  LDCU UR38, c[0x0][0x374] ;  /* 0x00006e80ff2677ac */ /* 0x000f220008000800 */
[----:B------:R-:W-:-:S02]  /*1590*/  UISETP.GE.AND UP4, UPT, UR44, 0x1, UPT ;  /* 0x000000012c00788c */ /* 0x000fc4000bf86270 */
[----:B------:R-:W-:Y:S02]  /*15a0*/  UISETP.NE.AND UP3, UPT, UR44, 0x1, UPT ;  /* 0x000000012c00788c */ /* 0x000fe4000bf65270 */
[----:B------:R-:W-:Y:S01]  /*15b0*/  USEL UR21, UR33, 0x1, !UP0 ;  /* 0x0000000121157887 */ /* 0x000fe2000c000000 */
[----:B------:R-:W-:Y:S01]  /*15c0*/  UMOV UR14, URZ ;  /* 0x000000ff000e7c82 */ /* 0x000fe20008000000 */
[----:B------:R-:W-:-:S10]  /*15d0*/  UMOV UR45, 0x400 ;  /* 0x00000400002d7882 */ /* 0x000fd40000000000 */
.L_x_28:
[----:B------:R-:W-:-:S03]  /*15e0*/  UISETP.NE.AND UP0, UPT, UR37, URZ, UPT ;  /* 0x000000ff2500728c */ /* 0x000fc6000bf05270 */
[----:B-1----:R-:W-:Y:S02]  /*15f0*/  UMOV UR37, UR46 ;  /* 0x0000002e00257c82 */ /* 0x002fe40008000000 */
[----:B------:R-:W-:-:S04]  /*1600*/  ULEA UR6, UR37, UR45, 0x18 ;  /* 0x0000002d25067291 */ /* 0x000fc8000f8ec0ff */
[----:B------:R-:W-:Y:S08]  /*1610*/  BRA.U UP0, `(.L_x_18) ;  /* 0x0000000100347547 */ /* 0x000ff0000b800000 */
[----:B------:R-:W1:Y:S01]  /*1620*/  S2R R0, SR_CgaCtaId ;  /* 0x0000000000007919 */ /* 0x000e620000008800 */
[----:B------:R-:W-:Y:S02]  /*1630*/  MOV R3, 0x400 ;  /* 0x0000040000037802 */ /* 0x000fe40000000f00 */
[----:B------:R-:W-:Y:S02]  /*1640*/  SHF.L.U32 R2, R8, 0x1f, RZ ;  /* 0x0000001f08027819 */ /* 0x000fe400000006ff */
[----:B-1----:R-:W-:-:S05]  /*1650*/  LEA R0, R0, R3, 0x18 ;  /* 0x0000000300007211 */ /* 0x002fca00078ec0ff */
[----:B------:R-:W-:-:S04]  /*1660*/  IMAD R3, R9, 0x8, R0 ;  /* 0x0000000809037824 */ /* 0x000fc800078e0200 */
[----:B------:R-:W1:Y:S02]  /*1670*/  SYNCS.PHASECHK.TRANS64.TRYWAIT P0, [R3+URZ+0xc0], R2 ;  /* 0x0000c002030075a7 */ /* 0x000e6400080011ff */
[----:B-1----:R-:W-:Y:S05]  /*1680*/  @!P0 BRA `(.L_x_19) ;  /* 0x000000d8003c8947 */ /* 0x002fea0003800000 */
.L_x_172:
[----:B------:R-:W-:Y:S01]  /*1690*/  VIADD R9, R9, 0x1 ;  /* 0x0000000109097836 */ /* 0x000fe20000000000 */
[----:B------:R1:W-:Y:S04]  /*16a0*/  SYNCS.ARRIVE.TRANS64.A1T0 RZ, [R3+URZ+0xb0], RZ ;  /* 0x0000b0ff03ff79a7 */ /* 0x0003e800081000ff */
[----:B------:R-:W-:-:S04]  /*16b0*/  ISETP.NE.AND P0, PT, R9, 0x2, PT ;  /* 0x000000020900780c */ /* 0x000fc80003f05270 */
[----:B------:R-:W-:Y:S02]  /*16c0*/  SEL R9, R9, RZ, P0 ;  /* 0x000000ff09097207 */ /* 0x000fe40000000000 */
[----:B-1----:R-:W-:-:S04]  /*16d0*/  SEL R3, RZ, 0x1, P0 ;  /* 0x00000001ff037807 */ /* 0x002fc80000000000 */
[----:B------:R-:W-:-:S07]  /*16e0*/  LOP3.LUT R8, R8, R3, RZ, 0x3c, !PT ;  /* 0x0000000308087212 */ /* 0x000fce00078e3cff */
.L_x_18:
[----:B------:R-:W-:Y:S01]  /*16f0*/  ULEA UR4, UR14, UR6, 0x3 ;  /* 0x000000060e047291 */ /* 0x000fe2000f8e18ff */
[----:B------:R-:W-:-:S08]  /*1700*/  SHF.L.U32 R0, R12, 0x1f, RZ ;  /* 0x0000001f0c007819 */ /* 0x000fd000000006ff */
[----:B------:R1:W1:Y:S02]  /*1710*/  SYNCS.PHASECHK.TRANS64.TRYWAIT P0, [UR4+0x20], R0 ;  /* 0x00002000ff0075a7 */ /* 0x0002640008001104 */
[----:B------:R-:W2:Y:S02]  /*1720*/  LDCU UR4, c[0x0][0x38c] ;  /* 0x00007180ff0477ac */ /* 0x000ea40008000800 */
[----:B--2---:R-:W-:-:S09]  /*1730*/  UISETP.GE.AND UP0, UPT, UR4, 0x1, UPT ;  /* 0x000000010400788c */ /* 0x004fd2000bf06270 */
[----:B------:R-:W-:Y:S05]  /*1740*/  BRA.U !UP0, `(.L_x_20) ;  /* 0x0000000108e07547 */ /* 0x000fea000b800000 */
[----:B---3--:R-:W-:Y:S02]  /*1750*/  UIADD3 UR26, UP2, UPT, UR40, 0x80, URZ ;  /* 0x00000080281a7890 */ /* 0x008fe4000ff5e0ff */
[----:B------:R-:W-:Y:S02]  /*1760*/  UIADD3 UR24, UP1, UPT, UR40, 0x280, URZ ;  /* 0x0000028028187890 */ /* 0x000fe4000ff3e0ff */
[----:B------:R-:W-:Y:S02]  /*1770*/  UIADD3 UR22, UP0, UPT, UR40, 0x180, URZ ;  /* 0x0000018028167890 */ /* 0x000fe4000ff1e0ff */
[----:B------:R-:W-:Y:S02]  /*1780*/  USHF.L.U32 UR19, UR25, 0x8, URZ ;  /* 0x0000000819137899 */ /* 0x000fe400080006ff */
[----:B------:R-:W-:Y:S02]  /*1790*/  USHF.L.U32 UR35, UR11, 0x7, URZ ;  /* 0x000000070b237899 */ /* 0x000fe400080006ff */
[----:B------:R-:W-:-:S02]  /*17a0*/  UIADD3.X UR27, UPT, UPT, URZ, UR41, URZ, UP2, !UPT ;  /* 0x00000029ff1b7290 */ /* 0x000fc400097fe4ff */
[----:B------:R-:W-:Y:S02]  /*17b0*/  UIADD3.X UR25, UPT, UPT, URZ, UR41, URZ, UP1, !UPT ;  /* 0x00000029ff197290 */ /* 0x000fe40008ffe4ff */
[----:B------:R-:W-:Y:S01]  /*17c0*/  UIADD3.X UR23, UPT, UPT, URZ, UR41, URZ, UP0, !UPT ;  /* 0x00000029ff177290 */ /* 0x000fe200087fe4ff */
[----:B------:R-:W-:Y:S01]  /*17d0*/  UMOV UR5, URZ ;  /* 0x000000ff00057c82 */ /* 0x000fe20008000000 */
[----:B------:R-:W-:Y:S01]  /*17e0*/  UMOV UR4, UR14 ;  /* 0x0000000e00047c82 */ /* 0x000fe20008000000 */
[----:B------:R-:W-:Y:S01]  /*17f0*/  UMOV UR12, URZ ;  /* 0x000000ff000c7c82 */ /* 0x000fe20008000000 */
[----:B------:R-:W-:-:S08]  /*1800*/  UMOV UR10, URZ ;  /* 0x000000ff000a7c82 */ /* 0x000fd00008000000 */
.L_x_24:
[----:B--2---:R-:W-:Y:S01]  /*1810*/  ULEA UR33, UR4, UR6, 0x3 ;  /* 0x0000000604217291 */ /* 0x004fe2000f8e18ff */
[----:B-1----:R-:W-:Y:S11]  /*1820*/  @P0 BRA `(.L_x_21) ;  /* 0x00000000000c0947 */ /* 0x002ff60003800000 */
[----:B------:R-:W-:-:S04]  /*1830*/  SHF.L.U32 R3, R12, 0x1f, RZ ;  /* 0x0000001f0c037819 */ /* 0x000fc800000006ff */
[----:B------:R-:W1:Y:S02]  /*1840*/  SYNCS.PHASECHK.TRANS64.TRYWAIT P0, [UR33+0x20], R3 ;  /* 0x00002003ff0075a7 */ /* 0x000e640008001121 */
[----:B-1----:R-:W-:Y:S05]  /*1850*/  @!P0 BRA `(.L_x_22) ;  /* 0x000000d400dc8947 */ /* 0x002fea0003800000 */
.L_x_21:
[----:B------:R-:W-:Y:S01]  /*1860*/  UIADD3 UR7, UPT, UPT, UR4, 0x1, URZ ;  /* 0x0000000104077890 */ /* 0x000fe2000fffe0ff */
[----:B------:R-:W-:Y:S01]  /*1870*/  @P2 IMAD.MOV.U32 R2, RZ, RZ, 0xa800 ;  /* 0x0000a800ff022424 */ /* 0x000fe200078e00ff */
[----:B------:R-:W-:Y:S02]  /*1880*/  ULOP3.LUT UR8, UR5, 0x1, URZ, 0xc0, !UPT ;  /* 0x0000000105087892 */ /* 0x000fe4000f8ec0ff */
[----:B------:R-:W-:Y:S02]  /*1890*/  UISETP.NE.AND UP0, UPT, UR7, 0x4, UPT ;  /* 0x000000040700788c */ /* 0x000fe4000bf05270 */
[----:B------:R-:W-:Y:S02]  /*18a0*/  ULEA UR32, UR4, UR6, 0xd ;  /* 0x0000000604207291 */ /* 0x000fe4000f8e68ff */
[----:B------:R-:W-:Y:S01]  /*18b0*/  USEL UR9, URZ, 0x1, UP0 ;  /* 0x00000001ff097887 */ /* 0x000fe20008000000 */
[----:B------:R-:W-:Y:S01]  /*18c0*/  @P2 ISETP.NE.AND P0, PT, RZ, UR8, PT ;  /* 0x00000008ff002c0c */ /* 0x000fe2000bf05270 */
[----:B------:R-:W-:-:S02]  /*18d0*/  USEL UR14, UR7, URZ, UP0 ;  /* 0x000000ff070e7287 */ /* 0x000fc40008000000 */
[----:B------:R-:W-:Y:S01]  /*18e0*/  ULEA UR16, UR4, UR6, 0xf ;  /* 0x0000000604107291 */ /* 0x000fe2000f8e78ff */
[----:B------:R-:W-:Y:S01]  /*18f0*/  @P2 SEL R2, R2, 0xa000, !P0 ;  /* 0x0000a00002022807 */ /* 0x000fe20004000000 */
[----:B------:R-:W-:Y:S01]  /*1900*/  ULEA UR7, UR14, UR6, 0x3 ;  /* 0x000000060e077291 */ /* 0x000fe2000f8e18ff */
[----:B------:R-:W-:Y:S01]  /*1910*/  LOP3.LUT R12, R12, UR9, RZ, 0x3c, !PT ;  /* 0x000000090c0c7c12 */ /* 0x000fe2000f8e3cff */
[----:B------:R-:W-:Y:S01]  /*1920*/  USHF.L.U32 UR34, UR5, 0x5, URZ ;  /* 0x0000000505227899 */ /* 0x000fe200080006ff */
[----:B------:R2:W-:Y:S01]  /*1930*/  @P2 SYNCS.ARRIVE.TRANS64 RZ, [UR33], R2 ;  /* 0x00000002ffff29a7 */ /* 0x0005e20008000021 */
[----:B------:R-:W-:Y:S01]  /*1940*/  UIADD3 UR32, UPT, UPT, UR32, 0xc400, URZ ;  /* 0x0000c40020207890 */ /* 0x000fe2000fffe0ff */
[----:B-1----:R-:W-:Y:S01]  /*1950*/  SHF.L.U32 R0, R12, 0x1f, RZ ;  /* 0x0000001f0c007819 */ /* 0x002fe200000006ff */
[----:B------:R-:W-:Y:S02]  /*1960*/  USHF.L.U32 UR18, UR5, 0x6, URZ ;  /* 0x0000000605127899 */ /* 0x000fe400080006ff */
[----:B------:R-:W-:Y:S01]  /*1970*/  UIADD3 UR16, UPT, UPT, UR16, 0x14400, URZ ;  /* 0x0001440010107890 */ /* 0x000fe2000fffe0ff */
[----:B------:R-:W-:Y:S01]  /*1980*/  UMOV UR28, 0x0 ;  /* 0x00000000001c7882 */ /* 0x000fe20000000000 */
[----:B------:R-:W-:Y:S01]  /*1990*/  UMOV UR29, 0x10000000 ;  /* 0x10000000001d7882 */ /* 0x000fe20000000000 */
[----:B------:R-:W-:Y:S01]  /*19a0*/  UMOV UR17, UR33 ;  /* 0x0000002100117c82 */ /* 0x000fe20008000000 */
[----:B------:R-:W-:Y:S01]  /*19b0*/  UMOV UR20, UR36 ;  /* 0x0000002400147c82 */ /* 0x000fe20008000000 */
[----:B------:R-:W-:Y:S01]  /*19c0*/  UISETP.NE.AND UP0, UPT, UR8, URZ, UPT ;  /* 0x000000ff0800728c */ /* 0x000fe2000bf05270 */
[----:B------:R2:W1:Y:S01]  /*19d0*/  SYNCS.PHASECHK.TRANS64.TRYWAIT P0, [UR7+0x20], R0 ;  /* 0x00002000ff0075a7 */ /* 0x0004620008001107 */
[----:B------:R2:W-:Y:S02]  /*19e0*/  UTMALDG.3D [UR32], [UR26], desc[UR28] ;  /* 0x00001c201a0075b4 */ /* 0x0005e40008011000 */
[----:B------:R2:W-:Y:S05]  /*19f0*/  UTMALDG.3D [UR16], [UR24], desc[UR28] ;  /* 0x00001c10180075b4 */ /* 0x0005ea0008011000 */
[----:B------:R-:W-:Y:S05]  /*1a00*/  BRA.U UP0, `(.L_x_23) ;  /* 0x0000000100207547 */ /* 0x000fea000b800000 */
[----:B------:R-:W-:Y:S01]  /*1a10*/  ULEA UR8, UR4, UR6, 0xb ;  /* 0x0000000604087291 */ /* 0x000fe2000f8e58ff */
[----:B--2---:R-:W-:Y:S01]  /*1a20*/  UMOV UR16, 0x0 ;  /* 0x0000000000107882 */ /* 0x004fe20000000000 */
[----:B------:R-:W-:Y:S02]  /*1a30*/  UMOV UR17, 0x10000000 ;  /* 0x1000000000117882 */ /* 0x000fe40000000000 */
[----:B------:R-:W-:Y:S01]  /*1a40*/  UIADD3 UR8, UPT, UPT, UR8, 0x34400, URZ ;  /* 0x0003440008087890 */ /* 0x000fe2000fffe0ff */
[----:B------:R-:W-:Y:S01]  /*1a50*/  UMOV UR9, UR33 ;  /* 0x0000002100097c82 */ /* 0x000fe20008000000 */
[----:B------:R-:W-:-:S07]  /*1a60*/  UMOV UR13, UR36 ;  /* 0x00000024000d7c82 */ /* 0x000fce0008000000 */
[----:B------:R2:W-:Y:S02]  /*1a70*/  UTMALDG.4D [UR8], [UR22], desc[UR16] ;  /* 0x00001008160075b4 */ /* 0x0005e40008019000 */
[----:B--2---:R-:W-:-:S12]  /*1a80*/  UIADD3 UR12, UPT, UPT, UR12, 0x1, URZ ;  /* 0x000000010c0c7890 */ /* 0x004fd8000fffe0ff */
.L_x_23:
[----:B------:R-:W-:Y:S01]  /*1a90*/  UIADD3 UR5, UPT, UPT, UR5, 0x1, URZ ;  /* 0x0000000105057890 */ /* 0x000fe2000fffe0ff */
[----:B------:R-:W-:-:S03]  /*1aa0*/  UMOV UR4, UR14 ;  /* 0x0000000e00047c82 */ /* 0x000fc60008000000 */
[----:B------:R-:W-:-:S09]  /*1ab0*/  UISETP.NE.AND UP0, UPT, UR5, UR21, UPT ;  /* 0x000000150500728c */ /* 0x000fd2000bf05270 */
[----:B------:R-:W-:Y:S05]  /*1ac0*/  BRA.U UP0, `(.L_x_24) ;  /* 0xfffffffd00507547 */ /* 0x000fea000b83ffff */
.L_x_20:
[----:B------:R-:W-:Y:S01]  /*1ad0*/  LEA R3, R11, UR6, 0x3 ;  /* 0x000000060b037c11 */ /* 0x000fe2000f8e18ff */
[----:B------:R-:W-:Y:S01]  /*1ae0*/  @!P1 SYNCS.ARRIVE.TRANS64.A1T0 RZ, [UR6+0x78], RZ ;  /* 0x000078ffffff99a7 */ /* 0x000fe20008100006 */
[----:B-12---:R-:W-:Y:S01]  /*1af0*/  SHF.L.U32 R0, R10, 0x1f, RZ ;  /* 0x0000001f0a007819 */ /* 0x006fe200000006ff */
[----:B------:R-:W-:-:S03]  /*1b00*/  NOP ;  /* 0x0000000000007918 */ /* 0x000fc60000000000 */
[----:B------:R-:W1:Y:S01]  /*1b10*/  SYNCS.PHASECHK.TRANS64.TRYWAIT P0, [R3+URZ+0x80], R0 ;  /* 0x00008000030075a7 */ /* 0x000e6200080011ff */
[----:B------:R-:W-:Y:S01]  /*1b20*/  LEA R5, R11, UR6, 0x4 ;  /* 0x000000060b057c11 */ /* 0x000fe2000f8e20ff */
[----:B-1----:R-:W-:Y:S06]  /*1b30*/  @!P0 BRA `(.L_x_25) ;  /* 0x000000d4003c8947 */ /* 0x002fec0003800000 */
.L_x_174:
[----:B------:R-:W2:Y:S01]  /*1b40*/  LDS.128 R4, [R5+0xe0] ;  /* 0x0000e00005047984 */ /* 0x000ea20000000c00 */
[----:B------:R-:W-:Y:S01]  /*1b50*/  @!PT LDS RZ, [RZ] ;  /* 0x00000000fffff984 */ /* 0x000fe20000000800 */
[----:B------:R-:W-:Y:S01]  /*1b60*/  @!PT LDS RZ, [RZ] ;  /* 0x00000000fffff984 */ /* 0x000fe20000000800 */
[----:B------:R-:W-:Y:S01]  /*1b70*/  @!PT LDS RZ, [RZ] ;  /* 0x00000000fffff984 */ /* 0x000fe20000000800 */
[----:B------:R-:W-:Y:S01]  /*1b80*/  @!PT LDS RZ, [RZ] ;  /* 0x00000000fffff984 */ /* 0x000fe20000000800 */
[----:B------:R1:W-:Y:S06]  /*1b90*/  MEMBAR.ALL.CTA ;  /* 0x0000000000007992 */ /* 0x0003ec0000008000 */
[----:B-1----:R-:W1:Y:S01]  /*1ba0*/  FENCE.VIEW.ASYNC.S ;  /* 0x00000000000073c6 */ /* 0x002e620000000000 */
[----:B--2---:R-:W-:-:S13]  /*1bb0*/  LOP3.LUT P0, RZ, R6, 0x1, RZ, 0xc0, !PT ;  /* 0x0000000106ff7812 */ /* 0x004fda000780c0ff */
[----:B-1----:R-:W-:Y:S01]  /*1bc0*/  VOTEU.ANY UP1, P0 ;  /* 0x0000000000ff7886 */ /* 0x002fe20000020100 */
[----:B------:R-:W-:-:S13]  /*1bd0*/  PLOP3.LUT P0, PT, PT, PT, UP1, 0x80, 0x8 ;  /* 0x000000000008781c */ /* 0x000fda0003f0f018 */
[----:B------:R-:W-:Y:S02]  /*1be0*/  @P0 LOP3.LUT R0, R5, 0xffff, RZ, 0xc0, !PT ;  /* 0x0000ffff05000812 */ /* 0x000fe400078ec0ff */
[----:B------:R-:W-:Y:S02]  /*1bf0*/  @P0 MOV R2, R4 ;  /* 0x0000000400020202 */ /* 0x000fe40000000f00 */
[----:B------:R-:W-:Y:S01]  /*1c00*/  @P0 R2UR UR5, R0 ;  /* 0x00000000000502ca */ /* 0x000fe200000e0000 */
[----:B------:R-:W-:Y:S01]  /*1c10*/  VIADD R0, R3, 0x90 ;  /* 0x0000009003007836 */ /* 0x000fe20000000000 */
[----:B------:R-:W-:Y:S02]  /*1c20*/  @P0 SHF.R.U32.HI R4, RZ, 0x10, R5 ;  /* 0x00000010ff040819 */ /* 0x000fe40000011605 */
[----:B------:R-:W-:Y:S02]  /*1c30*/  @P0 R2UR UR7, R2 ;  /* 0x00000000020702ca */ /* 0x000fe400000e0000 */
[----:B------:R-:W-:-:S02]  /*1c40*/  PRMT R0, RZ, 0x654, R0 ;  /* 0x00000654ff007816 */ /* 0x000fc40000000000 */
[----:B------:R-:W-:Y:S02]  /*1c50*/  @P0 R2UR UR4, R4 ;  /* 0x00000000040402ca */ /* 0x000fe400000e0000 */
[----:B------:R1:W-:Y:S03]  /*1c60*/  SYNCS.ARRIVE.TRANS64.RED.A1T0 RZ, [R0+URZ], RZ ;  /* 0x000000ff00ff79a7 */ /* 0x0003e600081004ff */
[----:B------:R-:W-:-:S04]  /*1c70*/  @UP1 UMOV UR30, UR5 ;  /* 0x00000005001e1c82 */ /* 0x000fc80008000000 */
[----:B------:R-:W-:-:S04]  /*1c80*/  @UP1 UMOV UR31, UR7 ;  /* 0x00000007001f1c82 */ /* 0x000fc80008000000 */
[----:B------:R-:W-:Y:S01]  /*1c90*/  @UP1 UMOV UR36, UR4 ;  /* 0x0000000400241c82 */ /* 0x000fe20008000000 */
[----:B------:R-:W-:Y:S05]  /*1ca0*/  BRA.U !UP4, `(.L_x_26) ;  /* 0x000000010cd07547 */ /* 0x000fea000b800000 */
[----:B------:R-:W4:Y:S01]  /*1cb0*/  LDCU.128 UR24, c[0x0][0xd10] ;  /* 0x0001a200ff1877ac */ /* 0x000f220008000c00 */
[----:B------:R-:W2:Y:S01]  /*1cc0*/  LDCU UR7, c[0x0][0xd20] ;  /* 0x0001a400ff0777ac */ /* 0x000ea20008000800 */
[----:B------:R-:W3:Y:S01]  /*1cd0*/  LDCU UR18, c[0x0][0xd0c] ;  /* 0x0001a180ff1277ac */ /* 0x000ee20008000800 */
[----:B------:R-:W1:Y:S01]  /*1ce0*/  LDCU.64 UR16, c[0x0][0xd28] ;  /* 0x0001a500ff1077ac */ /* 0x000e620008000a00 */
[----:B----4-:R-:W-:Y:S02]  /*1cf0*/  UIMAD.WIDE.U32 UR4, UR38, UR27, URZ ;  /* 0x0000001b260472a5 */ /* 0x010fe4000f8e00ff */
[----:B------:R-:W-:Y:S02]  /*1d00*/  UIMAD.WIDE.U32 UR8, UR39, UR24, URZ ;  /* 0x00000018270872a5 */ /* 0x000fe4000f8e00ff */
[----:B------:R-:W-:Y:S02]  /*1d10*/  UISETP.NE.AND UP0, UPT, UR26, 0x1, UPT ;  /* 0x000000011a00788c */ /* 0x000fe4000bf05270 */
[----:B------:R-:W-:Y:S01]  /*1d20*/  UIMAD.WIDE.U32 UR12, UR30, UR27, URZ ;  /* 0x0000001b1e0c72a5 */ /* 0x000fe2000f8e00ff */
[----:B------:R-:W-:Y:S01]  /*1d30*/  UMOV UR4, UR5 ;  /* 0x0000000500047c82 */ /* 0x000fe20008000000 */
[----:B---3--:R-:W-:-:S02]  /*1d40*/  UISETP.NE.AND UP2, UPT, UR18, 0x1, UPT ;  /* 0x000000011200788c */ /* 0x008fc4000bf45270 */
[----:B--2---:R-:W-:Y:S02]  /*1d50*/  USHF.R.U32.HI UR5, URZ, UR7, UR4 ;  /* 0x00000007ff057299 */ /* 0x004fe40008011604 */
[----:B------:R-:W-:Y:S01]  /*1d60*/  UIMAD.WIDE.U32 UR10, UR31, UR24, URZ ;  /* 0x000000181f0a72a5 */ /* 0x000fe2000f8e00ff */
[----:B------:R-:W-:Y:S01]  /*1d70*/  UMOV UR4, UR9 ;  /* 0x0000000900047c82 */ /* 0x000fe20008000000 */
[----:B------:R-:W-:Y:S02]  /*1d80*/  USEL UR5, UR38, UR5, !UP0 ;  /* 0x0000000526057287 */ /* 0x000fe4000c000000 */
[----:B------:R-:W-:Y:S02]  /*1d90*/  USHF.R.U32.HI UR4, URZ, UR25, UR4 ;  /* 0x00000019ff047299 */ /* 0x000fe40008011604 */
[----:B-1----:R-:W-:Y:S02]  /*1da0*/  UIMAD.WIDE.U32 UR8, UR5, UR16, URZ ;  /* 0x00000010050872a5 */ /* 0x002fe4000f8e00ff */
[----:B------:R-:W-:Y:S01]  /*1db0*/  USEL UR15, UR39, UR4, !UP2 ;  /* 0x00000004270f7287 */ /* 0x000fe2000d000000 */
[----:B------:R-:W-:-:S02]  /*1dc0*/  UMOV UR10, UR11 ;  /* 0x0000000b000a7c82 */ /* 0x000fc40008000000 */
[----:B------:R-:W-:Y:S01]  /*1dd0*/  UMOV UR4, UR13 ;  /* 0x0000000d00047c82 */ /* 0x000fe20008000000 */
[----:B------:R-:W-:Y:S01]  /*1de0*/  UIMAD.WIDE.U32 UR12, UR15, UR16, URZ ;  /* 0x000000100f0c72a5 */ /* 0x000fe2000f8e00ff */
[----:B------:R-:W-:Y:S01]  /*1df0*/  UMOV UR8, UR9 ;  /* 0x0000000900087c82 */ /* 0x000fe20008000000 */
[----:B------:R-:W-:Y:S02]  /*1e00*/  USHF.R.U32.HI UR4, URZ, UR7, UR4 ;  /* 0x00000007ff047299 */ /* 0x000fe40008011604 */
[----:B------:R-:W-:-:S03]  /*1e10*/  @UP3 USHF.R.U32.HI UR5, URZ, UR17, UR8 ;  /* 0x00000011ff053299 */ /* 0x000fc60008011608 */
[----:B------:R-:W-:Y:S01]  /*1e20*/  UMOV UR7, UR13 ;  /* 0x0000000d00077c82 */ /* 0x000fe20008000000 */
[----:B------:R-:W-:Y:S02]  /*1e30*/  USHF.R.U32.HI UR25, URZ, UR25, UR10 ;  /* 0x00000019ff197299 */ /* 0x000fe4000801160a */
[----:B------:R-:W-:Y:S02]  /*1e40*/  @UP3 USHF.R.U32.HI UR15, URZ, UR17, UR7 ;  /* 0x00000011ff0f3299 */ /* 0x000fe40008011607 */
[----:B------:R-:W-:Y:S02]  /*1e50*/  USEL UR4, UR30, UR4, !UP0 ;  /* 0x000000041e047287 */ /* 0x000fe4000c000000 */
[----:B------:R-:W-:Y:S02]  /*1e60*/  UIMAD UR7, UR44, UR5, URZ ;  /* 0x000000052c0772a4 */ /* 0x000fe4000f8e02ff */
[----:B------:R-:W-:Y:S02]  /*1e70*/  USEL UR5, UR31, UR25, !UP2 ;  /* 0x000000191f057287 */ /* 0x000fe4000d000000 */
[----:B------:R-:W-:-:S02]  /*1e80*/  UIMAD UR10, UR44, UR15, URZ ;  /* 0x0000000f2c0a72a4 */ /* 0x000fc4000f8e02ff */
[----:B------:R-:W-:Y:S02]  /*1e90*/  UISETP.GE.AND UP0, UPT, UR4, UR7, UPT ;  /* 0x000000070400728c */ /* 0x000fe4000bf06270 */
[----:B------:R-:W-:Y:S02]  /*1ea0*/  UIMAD.WIDE.U32 UR8, UR4, UR16, URZ ;  /* 0x00000010040872a5 */ /* 0x000fe4000f8e00ff */
[----:B------:R-:W-:Y:S02]  /*1eb0*/  UISETP.GE.OR UP0, UPT, UR5, UR10, UP0 ;  /* 0x0000000a0500728c */ /* 0x000fe40008706670 */
[----:B------:R-:W-:-:S03]  /*1ec0*/  UIMAD.WIDE.U32 UR10, UR5, UR16, URZ ;  /* 0x00000010050a72a5 */ /* 0x000fc6000f8e00ff */
[----:B------:R-:W-:Y:S01]  /*1ed0*/  UMOV UR7, UR9 ;  /* 0x0000000900077c82 */ /* 0x000fe20008000000 */
[----:B------:R-:W-:Y:S02]  /*1ee0*/  UIADD3 UR9, UPT, UPT, -UR4, URZ, URZ ;  /* 0x000000ff04097290 */ /* 0x000fe4000fffe1ff */
[----:B------:R-:W-:Y:S02]  /*1ef0*/  USHF.R.U32.HI UR7, URZ, UR17, UR7 ;  /* 0x00000011ff077299 */ /* 0x000fe40008011607 */
[----:B------:R-:W-:Y:S02]  /*1f00*/  UIMAD UR10, UR26, UR9, UR30 ;  /* 0x000000091a0a72a4 */ /* 0x000fe4000f8e021e */
[----:B------:R-:W-:Y:S01]  /*1f10*/  USEL UR7, UR4, UR7, !UP3 ;  /* 0x0000000704077287 */ /* 0x000fe2000d800000 */
[----:B------:R-:W-:Y:S01]  /*1f20*/  @!UP0 UMOV UR8, UR11 ;  /* 0x0000000b00088c82 */ /* 0x000fe20008000000 */
[----:B------:R-:W-:Y:S02]  /*1f30*/  UIADD3 UR11, UPT, UPT, -UR5, URZ, URZ ;  /* 0x000000ff050b7290 */ /* 0x000fe4000fffe1ff */
[----:B------:R-:W-:-:S02]  /*1f40*/  @!UP0 USHF.R.U32.HI UR8, URZ, UR17, UR8 ;  /* 0x00000011ff088299 */ /* 0x000fc40008011608 */
[----:B------:R-:W-:Y:S02]  /*1f50*/  UIADD3 UR9, UPT, UPT, -UR7, URZ, URZ ;  /* 0x000000ff07097290 */ /* 0x000fe4000fffe1ff */
[----:B------:R-:W-:Y:S02]  /*1f60*/  @!UP0 USEL UR8, UR5, UR8, !UP3 ;  /* 0x0000000805088287 */ /* 0x000fe4000d800000 */
[----:B------:R-:W-:Y:S02]  /*1f70*/  UIMAD UR9, UR44, UR9, UR4 ;  /* 0x000000092c0972a4 */ /* 0x000fe4000f8e0204 */
[----:B------:R-:W-:Y:S02]  /*1f80*/  @!UP0 UIADD3 UR7, UPT, UPT, UR7, -UR8, URZ ;  /* 0x8000000807078290 */ /* 0x000fe4000fffe0ff */
[----:B------:R-:W-:Y:S02]  /*1f90*/  @!UP0 UIMAD UR8, UR9, UR15, UR8 ;  /* 0x0000000f090882a4 */ /* 0x000fe4000f8e0208 */
[----:B------:R-:W-:-:S02]  /*1fa0*/  @!UP0 UIMAD UR4, UR44, UR7, UR5 ;  /* 0x000000072c0482a4 */ /* 0x000fc4000f8e0205 */
[----:B------:R-:W-:Y:S02]  /*1fb0*/  UIMAD UR7, UR18, UR11, UR31 ;  /* 0x0000000b120772a4 */ /* 0x000fe4000f8e021f */
[----:B------:R-:W-:Y:S01]  /*1fc0*/  UIMAD UR30, UR4, UR26, UR10 ;  /* 0x0000001a041e72a4 */ /* 0x000fe2000f8e020a */
[----:B------:R-:W-:Y:S02]  /*1fd0*/  @!UP0 UMOV UR5, UR8 ;  /* 0x0000000800058c82 */ /* 0x000fe40008000000 */
[----:B------:R-:W-:-:S12]  /*1fe0*/  UIMAD UR31, UR5, UR18, UR7 ;  /* 0x00000012051f72a4 */ /* 0x000fd8000f8e0207 */
.L_x_26:
[----:B------:R-:W2:Y:S02]  /*1ff0*/  LDCU UR4, c[0x0][0xd30] ;  /* 0x0001a600ff0477ac */ /* 0x000ea40008000800 */
[----:B--2---:R-:W-:-:S09]  /*2000*/  UISETP.NE.AND UP0, UPT, UR4, 0x1, UPT ;  /* 0x000000010400788c */ /* 0x004fd2000bf05270 */
[----:B------:R-:W-:Y:S05]  /*2010*/  BRA.U UP0, `(.L_x_27) ;  /* 0x0000000100447547 */ /* 0x000fea000b800000 */
[----:B------:R-:W2:Y:S01]  /*2020*/  LDCU.128 UR16, c[0x0][0xd10] ;  /* 0x0001a200ff1077ac */ /* 0x000ea20008000c00 */
[----:B------:R-:W1:Y:S01]  /*2030*/  LDCU UR10, c[0x0][0xd0c] ;  /* 0x0001a180ff0a77ac */ /* 0x000e620008000800 */
[----:B------:R-:W3:Y:S01]  /*2040*/  LDCU UR7, c[0x0][0xd20] ;  /* 0x0001a400ff0777ac */ /* 0x000ee20008000800 */
[----:B--2---:R-:W-:Y:S02]  /*2050*/  UIMAD.WIDE.U32 UR8, UR31, UR16, URZ ;  /* 0x000000101f0872a5 */ /* 0x004fe4000f8e00ff */
[----:B------:R-:W-:Y:S02]  /*2060*/  UIMAD.WIDE.U32 UR4, UR30, UR19, URZ ;  /* 0x000000131e0472a5 */ /* 0x000fe4000f8e00ff */
[----:B-1----:R-:W-:Y:S02]  /*2070*/  UISETP.NE.AND UP2, UPT, UR10, 0x1, UPT ;  /* 0x000000010a00788c */ /* 0x002fe4000bf45270 */
        /* <DEDUP_REMOVED lines=11> */
.L_x_27:
[----:B------:R-:W-:Y:S01]  /*2130*/  VIADD R11, R11, 0x1 ;  /* 0x000000010b0b7836 */ /* 0x000fe20000000000 */
[----:B------:R-:W-:Y:S01]  /*2140*/  PLOP3.LUT P1, PT, PT, PT, PT, 0x80, 0x8 ;  /* 0x000000000008781c */ /* 0x000fe20003f2f070 */
[----:B------:R-:W-:Y:S02]  /*2150*/  UIADD3 UR25, UPT, UPT, UR30, UR42, URZ ;  /* 0x0000002a1e197290 */ /* 0x000fe4000fffe0ff */
[----:B------:R-:W-:Y:S01]  /*2160*/  UIADD3 UR11, UPT, UPT, UR31, UR43, URZ ;  /* 0x0000002b1f0b7290 */ /* 0x000fe2000fffe0ff */
[----:B------:R-:W-:-:S04]  /*2170*/  ISETP.NE.AND P0, PT, R11, 0x2, PT ;  /* 0x000000020b00780c */ /* 0x000fc80003f05270 */
[----:B------:R-:W-:Y:S02]  /*2180*/  SEL R3, RZ, 0x1, P0 ;  /* 0x00000001ff037807 */ /* 0x000fe40000000000 */
[----:B------:R-:W-:Y:S02]  /*2190*/  SEL R11, R11, RZ, P0 ;  /* 0x000000ff0b0b7207 */ /* 0x000fe40000000000 */
[----:B------:R-:W-:Y:S01]  /*21a0*/  LOP3.LUT R10, R10, R3, RZ, 0x3c, !PT ;  /* 0x000000030a0a7212 */ /* 0x000fe200078e3cff */
[----:B------:R-:W-:Y:S06]  /*21b0*/  BRA.U UP1, `(.L_x_28) ;  /* 0xfffffff501087547 */ /* 0x000fec000b83ffff */
[----:B------:R-:W-:Y:S01]  /*21c0*/  UIADD3 UR7, UPT, UPT, UR6, 0x20, URZ ;  /* 0x0000002006077890 */ /* 0x000fe2000fffe0ff */
[----:B------:R-:W-:-:S03]  /*21d0*/  SHF.L.U32 R3, R12, 0x1f, RZ ;  /* 0x0000001f0c037819 */ /* 0x000fc600000006ff */
[----:B------:R-:W-:-:S09]  /*21e0*/  ULEA UR4, UR14, UR7, 0x3 ;  /* 0x000000070e047291 */ /* 0x000fd2000f8e18ff */
[----:B------:R-:W2:Y:S02]  /*21f0*/  SYNCS.PHASECHK.TRANS64.TRYWAIT P0, [UR4], R3 ;  /* 0x00000003ff0075a7 */ /* 0x000ea40008001104 */
[----:B--2---:R-:W-:Y:S05]  /*2200*/  @!P0 BRA `(.L_x_29) ;  /* 0x000000cc009c8947 */ /* 0x004fea0003800000 */
.L_x_176:
[----:B------:R-:W-:-:S04]  /*2210*/  UIADD3 UR4, UPT, UPT, UR14, 0x1, URZ ;  /* 0x000000010e047890 */ /* 0x000fc8000fffe0ff */
[----:B------:R-:W-:-:S04]  /*2220*/  UISETP.NE.AND UP0, UPT, UR4, 0x4, UPT ;  /* 0x000000040400788c */ /* 0x000fc8000bf05270 */
[----:B------:R-:W-:Y:S02]  /*2230*/  USEL UR6, URZ, 0x1, UP0 ;  /* 0x00000001ff067887 */ /* 0x000fe40008000000 */
[----:B------:R-:W-:-:S04]  /*2240*/  USEL UR4, UR4, URZ, UP0 ;  /* 0x000000ff04047287 */ /* 0x000fc80008000000 */
[----:B------:R-:W-:Y:S01]  /*2250*/  ULEA UR5, UR4, UR7, 0x3 ;  /* 0x0000000704057291 */ /* 0x000fe2000f8e18ff */
[----:B------:R-:W-:-:S04]  /*2260*/  LOP3.LUT R2, R12, UR6, RZ, 0x3c, !PT ;  /* 0x000000060c027c12 */ /* 0x000fc8000f8e3cff */
[----:B-1----:R-:W-:-:S04]  /*2270*/  SHF.L.U32 R3, R2, 0x1f, RZ ;  /* 0x0000001f02037819 */ /* 0x002fc800000006ff */
[----:B------:R-:W1:Y:S02]  /*2280*/  SYNCS.PHASECHK.TRANS64.TRYWAIT P0, [UR5], R3 ;  /* 0x00000003ff0075a7 */ /* 0x000e640008001105 */
[----:B-1----:R-:W-:Y:S05]  /*2290*/  @!P0 BRA `(.L_x_30) ;  /* 0x000000cc00908947 */ /* 0x002fea0003800000 */
.L_x_178:
        /* <DEDUP_REMOVED lines=9> */
.L_x_180:
[----:B------:R-:W-:-:S04]  /*2330*/  UIADD3 UR4, UPT, UPT, UR4, 0x1, URZ ;  /* 0x0000000104047890 */ /* 0x000fc8000fffe0ff */
[----:B------:R-:W-:-:S04]  /*2340*/  UISETP.NE.AND UP0, UPT, UR4, 0x4, UPT ;  /* 0x000000040400788c */ /* 0x000fc8000bf05270 */
[----:B------:R-:W-:Y:S02]  /*2350*/  USEL UR5, URZ, 0x1, UP0 ;  /* 0x00000001ff057887 */ /* 0x000fe40008000000 */
[----:B------:R-:W-:-:S04]  /*2360*/  USEL UR4, UR4, URZ, UP0 ;  /* 0x000000ff04047287 */ /* 0x000fc80008000000 */
[----:B------:R-:W-:Y:S01]  /*2370*/  ULEA UR4, UR4, UR7, 0x3 ;  /* 0x0000000704047291 */ /* 0x000fe2000f8e18ff */
[----:B-1----:R-:W-:-:S04]  /*2380*/  LOP3.LUT R3, R2, UR5, RZ, 0x3c, !PT ;  /* 0x0000000502037c12 */ /* 0x002fc8000f8e3cff */
[----:B------:R-:W-:Y:S01]  /*2390*/  SHF.L.U32 R3, R3, 0x1f, RZ ;  /* 0x0000001f03037819 */ /* 0x000fe200000006ff */
[----:B------:R-:W-:-:S07]  /*23a0*/  IMAD.U32 R0, RZ, RZ, UR4 ;  /* 0x00000004ff007e24 */ /* 0x000fce000f8e00ff */
.L_x_32:
[----:B-1----:R1:W2:Y:S02]  /*23b0*/  SYNCS.PHASECHK.TRANS64.TRYWAIT P0, [R0+URZ], R3 ;  /* 0x00000003000075a7 */ /* 0x0022a400080011ff */
[----:B--2---:R-:W-:Y:S05]  /*23c0*/  @!P0 NANOSLEEP.SYNCS 0x989680 ;  /* 0x009896800000895d */ /* 0x004fea0003900000 */
[----:B------:R-:W2:Y:S02]  /*23d0*/  @!P0 SYNCS.PHASECHK.TRANS64 P0, [R0+URZ], R3 ;  /* 0x00000003000085a7 */ /* 0x000ea400080010ff */
[----:B--234-:R-:W-:Y:S05]  /*23e0*/  @P0 EXIT ;  /* 0x000000000000094d */ /* 0x01cfea0003800000 */
[----:B------:R-:W-:Y:S05]  /*23f0*/  BRA `(.L_x_32) ;  /* 0xfffffffc00ec7947 */ /* 0x000fea000383ffff */
.L_x_17:
[----:B------:R-:W-:-:S04]  /*2400*/  UISETP.NE.AND UP0, UPT, UR37, URZ, UPT ;  /* 0x000000ff2500728c */ /* 0x000fc8000bf05270 */
[----:B------:R-:W-:-:S09]  /*2410*/  UISETP.NE.OR UP0, UPT, UR24, 0x1, UP0 ;  /* 0x000000011800788c */ /* 0x000fd20008705670 */
[----:B------:R-:W-:Y:S05]  /*2420*/  BRA.U UP0, `(.L_x_33) ;  /* 0x0000000500487547 */ /* 0x000fea000b800000 */
[----:B------:R-:W-:Y:S01]  /*2430*/  ISETP.NE.AND P2, PT, R0, RZ, PT ;  /* 0x000000ff0000720c */ /* 0x000fe20003f45270 */
[----:B------:R-:W-:Y:S01]  /*2440*/  IMAD.MOV.U32 R12, RZ, RZ, 0x1 ;  /* 0x00000001ff0c7424 */ /* 0x000fe200078e00ff */
[----:B------:R-:W-:Y:S02]  /*2450*/  CS2R R10, SRZ ;  /* 0x00000000000a7805 */ /* 0x000fe4000001ff00 */
[----:B------:R-:W-:Y:S01]  /*2460*/  CS2R R8, SRZ ;  /* 0x0000000000087805 */ /* 0x000fe2000001ff00 */
[----:B------:R-:W-:Y:S01]  /*2470*/  UMOV UR6, 0x400 ;  /* 0x0000040000067882 */ /* 0x000fe20000000000 */
[----:B------:R-:W-:Y:S01]  /*2480*/  UMOV UR5, URZ ;  /* 0x000000ff00057c82 */ /* 0x000fe20008000000 */
[----:B------:R-:W-:-:S12]  /*2490*/  ULEA UR6, UR37, UR6, 0x18 ;  /* 0x0000000625067291 */ /* 0x000fd8000f8ec0ff */
.L_x_37:
[----:B------:R-:W-:Y:S02]  /*24a0*/  LEA R2, R8, UR6, 0x3 ;  /* 0x0000000608027c11 */ /* 0x000fe4000f8e18ff */
[----:B------:R-:W-:-:S03]  /*24b0*/  SHF.L.U32 R5, R9, 0x1f, RZ ;  /* 0x0000001f09057819 */ /* 0x000fc600000006ff */
[----:B------:R-:W-:Y:S01]  /*24c0*/  VIADD R4, R2, 0xc0 ;  /* 0x000000c002047836 */ /* 0x000fe20000000000 */
[----:B------:R-:W1:Y:S02]  /*24d0*/  SYNCS.PHASECHK.TRANS64.TRYWAIT P0, [R2+URZ+0xb0], R5 ;  /* 0x0000b005020075a7 */ /* 0x000e6400080011ff */
[----:B-1----:R-:W-:Y:S05]  /*24e0*/  @!P0 BRA `(.L_x_34) ;  /* 0x000000cc002c8947 */ /* 0x002fea0003800000 */
.L_x_181:
[----:B------:R-:W-:Y:S01]  /*24f0*/  ULEA UR4, UR5, UR6, 0x3 ;  /* 0x0000000605047291 */ /* 0x000fe2000f8e18ff */
[----:B------:R-:W-:Y:S02]  /*2500*/  PRMT R4, RZ, 0x654, R4 ;  /* 0x00000654ff047816 */ /* 0x000fe40000000004 */
[----:B-1----:R-:W-:Y:S01]  /*2510*/  SHF.L.U32 R5, R12, 0x1f, RZ ;  /* 0x0000001f0c057819 */ /* 0x002fe200000006ff */
[----:B------:R-:W-:Y:S01]  /*2520*/  UIADD3 UR7, UPT, UPT, UR4, 0x80, URZ ;  /* 0x0000008004077890 */ /* 0x000fe2000fffe0ff */
[----:B------:R1:W-:Y:S05]  /*2530*/  SYNCS.ARRIVE.TRANS64.RED.A1T0 RZ, [R4+URZ], RZ ;  /* 0x000000ff04ff79a7 */ /* 0x0003ea00081004ff */
[----:B------:R-:W-:Y:S01]  /*2540*/  IMAD.U32 R7, RZ, RZ, UR7 ;  /* 0x00000007ff077e24 */ /* 0x000fe2000f8e00ff */
[----:B------:R-:W2:Y:S04]  /*2550*/  SYNCS.PHASECHK.TRANS64.TRYWAIT P0, [UR4+0x90], R5 ;  /* 0x00009005ff0075a7 */ /* 0x000ea80008001104 */
[----:B------:R-:W-:Y:S01]  /*2560*/  PRMT R6, R0, 0x654, R7 ;  /* 0x0000065400067816 */ /* 0x000fe20000000007 */
[----:B-1----:R-:W-:Y:S01]  /*2570*/  @!P2 IMAD.MOV.U32 R4, RZ, RZ, 0x10 ;  /* 0x00000010ff04a424 */ /* 0x002fe200078e00ff */
[----:B--2---:R-:W-:Y:S06]  /*2580*/  @!P0 BRA `(.L_x_35) ;  /* 0x000000cc00188947 */ /* 0x004fec0003800000 */
.L_x_183:
[----:B------:R-:W-:Y:S01]  /*2590*/  ULEA UR8, UR5, UR6, 0x4 ;  /* 0x0000000605087291 */ /* 0x000fe2000f8e20ff */
[----:B------:R-:W-:Y:S01]  /*25a0*/  SEL R3, R6, R3, !P2 ;  /* 0x0000000306037207 */ /* 0x000fe20005000000 */
[----:B------:R-:W-:Y:S01]  /*25b0*/  UIADD3 UR9, UPT, UPT, UR4, 0x80, URZ ;  /* 0x0000008004097890 */ /* 0x000fe2000fffe0ff */
[----:B-1----:R-:W-:Y:S01]  /*25c0*/  LEA R2, R11, UR6, 0x3 ;  /* 0x000000060b027c11 */ /* 0x002fe2000f8e18ff */
[----:B------:R-:W-:Y:S01]  /*25d0*/  UIADD3 UR8, UPT, UPT, UR8, 0xe0, URZ ;  /* 0x000000e008087890 */ /* 0x000fe2000fffe0ff */
[----:B------:R-:W-:Y:S01]  /*25e0*/  SHF.L.U32 R5, R10, 0x1f, RZ ;  /* 0x0000001f0a057819 */ /* 0x000fe200000006ff */
[----:B------:R1:W-:Y:S01]  /*25f0*/  @!P2 SYNCS.ARRIVE.TRANS64.RED RZ, [R3+URZ], R4 ;  /* 0x0000000403ffa9a7 */ /* 0x0003e200080004ff */
[----:B------:R-:W-:Y:S01]  /*2600*/  UIADD3 UR4, UPT, UPT, UR5, 0x1, URZ ;  /* 0x0000000105047890 */ /* 0x000fe2000fffe0ff */
[----:B------:R-:W-:-:S03]  /*2610*/  VIADD R8, R8, 0x1 ;  /* 0x0000000108087836 */ /* 0x000fc60000000000 */
[----:B------:R-:W-:Y:S02]  /*2620*/  UISETP.NE.AND UP0, UPT, UR4, 0x2, UPT ;  /* 0x000000020400788c */ /* 0x000fe4000bf05270 */
[----:B------:R-:W-:Y:S06]  /*2630*/  UGETNEXTWORKID.BROADCAST [UR8], [UR9] ;  /* 0x00000000080073ca */ /* 0x000fec0008000100 */
[----:B------:R-:W-:Y:S01]  /*2640*/  USEL UR7, URZ, 0x1, UP0 ;  /* 0x00000001ff077887 */ /* 0x000fe20008000000 */
[----:B------:R-:W-:Y:S01]  /*2650*/  ISETP.NE.AND P0, PT, R8, 0x2, PT ;  /* 0x000000020800780c */ /* 0x000fe20003f05270 */
[----:B------:R-:W-:Y:S01]  /*2660*/  USEL UR5, UR4, URZ, UP0 ;  /* 0x000000ff04057287 */ /* 0x000fe20008000000 */
[----:B------:R-:W2:Y:S03]  /*2670*/  SYNCS.PHASECHK.TRANS64.TRYWAIT P1, [R2+URZ+0x80], R5 ;  /* 0x00008005020075a7 */ /* 0x000ea600080211ff */
[----:B------:R-:W-:Y:S01]  /*2680*/  LOP3.LUT R12, R12, UR7, RZ, 0x3c, !PT ;  /* 0x000000070c0c7c12 */ /* 0x000fe2000f8e3cff */
[----:B-12---:R-:W-:Y:S07]  /*2690*/  @!P1 BRA `(.L_x_36) ;  /* 0x000000c800ec9947 */ /* 0x006fee0003800000 */
.L_x_184:
[C---:B------:R-:W-:Y:S01]  /*26a0*/  LEA R4, R11.reuse, UR6, 0x4 ;  /* 0x000000060b047c11 */ /* 0x040fe2000f8e20ff */
[----:B-1----:R-:W-:Y:S01]  /*26b0*/  VIADD R2, R2, 0x90 ;  /* 0x0000009002027836 */ /* 0x002fe20000000000 */
[----:B------:R-:W-:Y:S01]  /*26c0*/  SEL R8, R8, RZ, P0 ;  /* 0x000000ff08087207 */ /* 0x000fe20000000000 */
[----:B------:R-:W-:-:S03]  /*26d0*/  VIADD R11, R11, 0x1 ;  /* 0x000000010b0b7836 */ /* 0x000fc60000000000 */
[----:B------:R-:W1:Y:S01]  /*26e0*/  LDS.128 R4, [R4+0xe0] ;  /* 0x0000e00004047984 */ /* 0x000e620000000c00 */
[----:B------:R-:W-:Y:S02]  /*26f0*/  PRMT R2, RZ, 0x654, R2 ;  /* 0x00000654ff027816 */ /* 0x000fe40000000002 */
[C---:B------:R-:W-:Y:S01]  /*2700*/  ISETP.NE.AND P1, PT, R11.reuse, 0x2, PT ;  /* 0x000000020b00780c */ /* 0x040fe20003f25270 */
[----:B------:R-:W-:Y:S01]  /*2710*/  @!PT LDS RZ, [RZ] ;  /* 0x00000000fffff984 */ /* 0x000fe20000000800 */
[----:B------:R-:W-:Y:S01]  /*2720*/  @!PT LDS RZ, [RZ] ;  /* 0x00000000fffff984 */ /* 0x000fe20000000800 */
[----:B------:R-:W-:Y:S01]  /*2730*/  @!PT LDS RZ, [RZ] ;  /* 0x00000000fffff984 */ /* 0x000fe20000000800 */
[----:B------:R-:W-:Y:S01]  /*2740*/  @!PT LDS RZ, [RZ] ;  /* 0x00000000fffff984 */ /* 0x000fe20000000800 */
[----:B------:R2:W-:Y:S06]  /*2750*/  MEMBAR.ALL.CTA ;  /* 0x0000000000007992 */ /* 0x0005ec0000008000 */
[----:B--2---:R-:W2:Y:S01]  /*2760*/  FENCE.VIEW.ASYNC.S ;  /* 0x00000000000073c6 */ /* 0x004ea20000000000 */
[----:B------:R-:W-:Y:S01]  /*2770*/  SEL R11, R11, RZ, P1 ;  /* 0x000000ff0b0b7207 */ /* 0x000fe20000800000 */
[----:B--2---:R2:W-:Y:S01]  /*2780*/  SYNCS.ARRIVE.TRANS64.RED.A1T0 RZ, [R2+URZ], RZ ;  /* 0x000000ff02ff79a7 */ /* 0x0045e200081004ff */
[----:B-1----:R-:W-:-:S02]  /*2790*/  LOP3.LUT P3, RZ, R6, 0x1, RZ, 0xc0, !PT ;  /* 0x0000000106ff7812 */ /* 0x002fc4000786c0ff */
[----:B------:R-:W-:-:S04]  /*27a0*/  SEL R5, RZ, 0x1, P1 ;  /* 0x00000001ff057807 */ /* 0x000fc80000800000 */
[----:B------:R-:W-:Y:S02]  /*27b0*/  LOP3.LUT R10, R10, R5, RZ, 0x3c, !PT ;  /* 0x000000050a0a7212 */ /* 0x000fe400078e3cff */
[----:B--2---:R-:W-:-:S04]  /*27c0*/  SEL R2, RZ, 0x1, P0 ;  /* 0x00000001ff027807 */ /* 0x004fc80000000000 */
[----:B------:R-:W-:Y:S01]  /*27d0*/  LOP3.LUT R9, R9, R2, RZ, 0x3c, !PT ;  /* 0x0000000209097212 */ /* 0x000fe200078e3cff */
[----:B------:R-:W-:Y:S06]  /*27e0*/  @P3 BRA `(.L_x_37) ;  /* 0xfffffffc002c3947 */ /* 0x000fec000383ffff */
[----:B------:R-:W-:Y:S01]  /*27f0*/  ULEA UR4, UR5, UR6, 0x3 ;  /* 0x0000000605047291 */ /* 0x000fe2000f8e18ff */
[----:B------:R-:W-:-:S08]  /*2800*/  SHF.L.U32 R3, R12, 0x1f, RZ ;  /* 0x0000001f0c037819 */ /* 0x000fd000000006ff */
[----:B------:R-:W1:Y:S02]  /*2810*/  SYNCS.PHASECHK.TRANS64 P0, [UR4+0x90], R3 ;  /* 0x00009003ff0075a7 */ /* 0x000e640008001004 */
[----:B-1----:R-:W-:Y:S05]  /*2820*/  @P0 BRA `(.L_x_38) ;  /* 0x0000000000080947 */ /* 0x002fea0003800000 */
[----:B------:R-:W1:Y:S02]  /*2830*/  SYNCS.PHASECHK.TRANS64.TRYWAIT P0, [UR4+0x90], R3 ;  /* 0x00009003ff0075a7 */ /* 0x000e640008001104 */
[----:B-1----:R-:W-:Y:S05]  /*2840*/  @!P0 BRA `(.L_x_39) ;  /* 0x000000c800948947 */ /* 0x002fea0003800000 */
.L_x_38:
[----:B------:R-:W-:-:S04]  /*2850*/  UIADD3 UR7, UPT, UPT, UR5, 0x1, URZ ;  /* 0x0000000105077890 */ /* 0x000fc8000fffe0ff */
[----:B------:R-:W-:-:S04]  /*2860*/  UISETP.NE.AND UP0, UPT, UR7, 0x2, UPT ;  /* 0x000000020700788c */ /* 0x000fc8000bf05270 */
[----:B------:R-:W-:Y:S02]  /*2870*/  USEL UR8, URZ, 0x1, UP0 ;  /* 0x00000001ff087887 */ /* 0x000fe40008000000 */
[----:B------:R-:W-:-:S04]  /*2880*/  USEL UR7, UR7, URZ, UP0 ;  /* 0x000000ff07077287 */ /* 0x000fc80008000000 */
[----:B------:R-:W-:Y:S01]  /*2890*/  ULEA UR7, UR7, UR6, 0x3 ;  /* 0x0000000607077291 */ /* 0x000fe2000f8e18ff */
[----:B-1----:R-:W-:-:S04]  /*28a0*/  LOP3.LUT R3, R12, UR8, RZ, 0x3c, !PT ;  /* 0x000000080c037c12 */ /* 0x002fc8000f8e3cff */
[----:B------:R-:W-:-:S04]  /*28b0*/  SHF.L.U32 R0, R3, 0x1f, RZ ;  /* 0x0000001f03007819 */ /* 0x000fc800000006ff */
[----:B------:R-:W1:Y:S02]  /*28c0*/  SYNCS.PHASECHK.TRANS64 P0, [UR7+0x90], R0 ;  /* 0x00009000ff0075a7 */ /* 0x000e640008001007 */
[----:B-1----:R-:W-:Y:S05]  /*28d0*/  @P0 EXIT ;  /* 0x000000000000094d */ /* 0x002fea0003800000 */
[----:B------:R-:W-:Y:S02]  /*28e0*/  SHF.L.U32 R3, R3, 0x1f, RZ ;  /* 0x0000001f03037819 */ /* 0x000fe400000006ff */
[----:B------:R-:W-:-:S07]  /*28f0*/  MOV R0, UR7 ;  /* 0x0000000700007c02 */ /* 0x000fce0008000f00 */
.L_x_40:
[----:B-1----:R1:W2:Y:S02]  /*2900*/  SYNCS.PHASECHK.TRANS64.TRYWAIT P0, [R0+URZ+0x90], R3 ;  /* 0x00009003000075a7 */ /* 0x0022a400080011ff */
[----:B--2---:R-:W-:Y:S05]  /*2910*/  @!P0 NANOSLEEP.SYNCS 0x989680 ;  /* 0x009896800000895d */ /* 0x004fea0003900000 */
[----:B------:R-:W2:Y:S02]  /*2920*/  @!P0 SYNCS.PHASECHK.TRANS64 P0, [R0+URZ+0x90], R3 ;  /* 0x00009003000085a7 */ /* 0x000ea400080010ff */
[----:B--2---:R-:W-:Y:S05]  /*2930*/  @P0 EXIT ;  /* 0x000000000000094d */ /* 0x004fea0003800000 */
[----:B------:R-:W-:Y:S05]  /*2940*/  BRA `(.L_x_40) ;  /* 0xfffffffc00ec7947 */ /* 0x000fea000383ffff */
.L_x_33:
[----:B------:R-:W-:-:S09]  /*2950*/  UISETP.NE.AND UP0, UPT, UR24, URZ, UPT ;  /* 0x000000ff1800728c */ /* 0x000fd2000bf05270 */
[----:B------:R-:W-:Y:S05]  /*2960*/  BRA.U UP0, `(.L_x_41) ;  /* 0x0000000d00647547 */ /* 0x000fea000b800000 */
[----:B------:R-:W-:Y:S01]  /*2970*/  UMOV UR4, 0x40 ;  /* 0x0000004000047882 */ /* 0x000fe20000000000 */
[----:B------:R-:W-:Y:S01]  /*2980*/  NOP ;  /* 0x0000000000007918 */ /* 0x000fe20000000000 */
[----:B------:R-:W-:Y:S01]  /*2990*/  ULEA UR5, UR37, UR4, 0x18 ;  /* 0x0000000425057291 */ /* 0x000fe2000f8ec0ff */
[----:B------:R-:W-:Y:S02]  /*29a0*/  UMOV UR6, 0x400 ;  /* 0x0000040000067882 */ /* 0x000fe40000000000 */
[----:B------:R-:W-:-:S06]  /*29b0*/  ULEA UR6, UR37, UR6, 0x18 ;  /* 0x0000000625067291 */ /* 0x000fcc000f8ec0ff */
[----:B------:R-:W1:Y:S02]  /*29c0*/  LDS.U8 R0, [UR5+0x1c] ;  /* 0x00001c05ff007984 */ /* 0x000e640008000000 */
[----:B-1----:R-:W-:-:S13]  /*29d0*/  ISETP.NE.AND P0, PT, R0, RZ, PT ;  /* 0x000000ff0000720c */ /* 0x002fda0003f05270 */
[----:B------:R-:W-:Y:S05]  /*29e0*/  @P0 BRA `(.L_x_42) ;  /* 0x0000000000580947 */ /* 0x000fea0003800000 */
[----:B------:R-:W-:-:S13]  /*29f0*/  ELECT P0, URZ, PT ;  /* 0x0000000000ff782f */ /* 0x000fda0003800000 */
[----:B------:R-:W-:Y:S05]  /*2a00*/  @!P0 BRA `(.L_x_43) ;  /* 0x0000000000608947 */ /* 0x000fea0003800000 */
[----:B------:R-:W-:Y:S01]  /*2a10*/  UMOV UR4, 0x10 ;  /* 0x0000001000047882 */ /* 0x000fe20000000000 */
[----:B------:R-:W-:Y:S01]  /*2a20*/  HFMA2 R0, -RZ, RZ, 0, 5.9604644775390625e-08 ;  /* 0x00000001ff007431 */ /* 0x000fe200000001ff */
[----:B------:R-:W-:-:S03]  /*2a30*/  MOV R2, 0xffff ;  /* 0x0000ffff00027802 */ /* 0x000fc60000000f00 */
[----:B------:R-:W-:Y:S04]  /*2a40*/  DEPBAR.LE SB1, 0x36 ;  /* 0x00009d800000791a */ /* 0x000fe80000000000 */
[----:B------:R-:W1:Y:S02]  /*2a50*/  UTCATOMSWS.FIND_AND_SET.ALIGN UP0, UR4, UR4 ;  /* 0x00000004000475e3 */ /* 0x000e640008000800 */
[----:B-1----:R-:W-:Y:S01]  /*2a60*/  MOV R3, UR4 ;  /* 0x0000000400037c02 */ /* 0x002fe20008000f00 */
[----:B------:R-:W-:Y:S06]  /*2a70*/  BRA.U UP0, `(.L_x_44) ;  /* 0x0000000100187547 */ /* 0x000fec000b800000 */
.L_x_45:
[----:B------:R-:W-:Y:S05]  /*2a80*/  NANOSLEEP 0x64 ;  /* 0x000000640000795d */ /* 0x000fea0003800000 */
[----:B------:R-:W-:-:S05]  /*2a90*/  UMOV UR4, 0x10 ;  /* 0x0000001000047882 */ /* 0x000fca0000000000 */
[----:B------:R-:W-:Y:S04]  /*2aa0*/  DEPBAR.LE SB1, 0x36 ;  /* 0x00009d800000791a */ /* 0x000fe80000000000 */
[----:B------:R-:W1:Y:S02]  /*2ab0*/  UTCATOMSWS.FIND_AND_SET.ALIGN UP0, UR4, UR4 ;  /* 0x00000004000475e3 */ /* 0x000e640008000800 */
[----:B-1----:R-:W-:Y:S01]  /*2ac0*/  MOV R3, UR4 ;  /* 0x0000000400037c02 */ /* 0x002fe20008000f00 */
[----:B------:R-:W-:Y:S05]  /*2ad0*/  BRA.U !UP0, `(.L_x_45) ;  /* 0xfffffffd08e87547 */ /* 0x000fea000b83ffff */
.L_x_44:
[-C--:B------:R-:W-:Y:S02]  /*2ae0*/  SHF.L.U32 R2, R2, R3.reuse, RZ ;  /* 0x0000000302027219 */ /* 0x080fe400000006ff */
[----:B------:R-:W-:Y:S01]  /*2af0*/  SHF.L.U32 R0, R0, R3, RZ ;  /* 0x0000000300007219 */ /* 0x000fe200000006ff */
[----:B------:R-:W-:Y:S02]  /*2b00*/  IMAD.SHL.U32 R3, R3, 0x20, RZ ;  /* 0x0000002003037824 */ /* 0x000fe400078e00ff */
[----:B------:R1:W-:Y:S04]  /*2b10*/  ATOMS.OR RZ, [UR5+0x14], R2 ;  /* 0x00001402ffff798c */ /* 0x0003e8000b000005 */
[----:B------:R1:W-:Y:S04]  /*2b20*/  ATOMS.OR RZ, [UR5+0x18], R0 ;  /* 0x00001800ffff798c */ /* 0x0003e8000b000005 */
[----:B------:R1:W-:Y:S01]  /*2b30*/  STS [UR6+0x100], R3 ;  /* 0x00010003ff007988 */ /* 0x0003e20008000806 */
[----:B------:R-:W-:Y:S05]  /*2b40*/  BRA `(.L_x_43) ;  /* 0x0000000000107947 */ /* 0x000fea0003800000 */
.L_x_42:
[----:B------:R-:W-:Y:S02]  /*2b50*/  MOV R0, 0xffffffff ;  /* 0xffffffff00007802 */ /* 0x000fe40000000f00 */
[----:B------:R-:W-:-:S03]  /*2b60*/  MOV R2, 0x2b90 ;  /* 0x00002b9000027802 */ /* 0x000fc60000000f00 */
[----:B------:R1:W-:Y:S04]  /*2b70*/  STS [UR6+0x100], R0 ;  /* 0x00010000ff007988 */ /* 0x0003e80008000806 */
[----:B-1---5:R-:W-:Y:S05]  /*2b80*/  CALL.REL.NOINC `($__internal_1_$__cuda_sm10x_tcgen05_guardrail_trap_phase_invalid_during_alloc) ;  /* 0x000000d0002c7944 */ /* 0x022fea0003c00000 */
.L_x_43:
[----:B------:R-:W-:Y:S05]  /*2b90*/  WARPSYNC.ALL ;  /* 0x0000000000007948 */ /* 0x000fea0003800000 */
[----:B------:R-:W2:Y:S01]  /*2ba0*/  S2UR UR16, SR_CgaCtaId ;  /* 0x00000000001079c3 */ /* 0x000ea20000008800 */
[----:B------:R-:W-:Y:S01]  /*2bb0*/  UMOV UR4, 0x400 ;  /* 0x0000040000047882 */ /* 0x000fe20000000000 */
[----:B------:R-:W-:-:S06]  /*2bc0*/  NOP ;  /* 0x0000000000007918 */ /* 0x000fcc0000000000 */
[----:B------:R-:W-:Y:S06]  /*2bd0*/  BAR.ARV 0x6, 0xa0 ;  /* 0x0182800000007b1d */ /* 0x000fec0000002000 */
[----:B------:R-:W3:Y:S01]  /*2be0*/  LDCU UR8, c[0x0][0x38c] ;  /* 0x00007180ff0877ac */ /* 0x000ee20008000800 */
[----:B------:R-:W-:Y:S01]  /*2bf0*/  IMAD.MOV.U32 R9, RZ, RZ, RZ ;  /* 0x000000ffff097224 */ /* 0x000fe200078e00ff */
[----:B-1----:R-:W-:Y:S01]  /*2c00*/  CS2R R2, SRZ ;  /* 0x0000000000027805 */ /* 0x002fe2000001ff00 */
[----:B------:R-:W-:Y:S01]  /*2c10*/  IMAD.MOV.U32 R8, RZ, RZ, 0x1 ;  /* 0x00000001ff087424 */ /* 0x000fe200078e00ff */
[----:B------:R-:W-:Y:S01]  /*2c20*/  UISETP.LT.AND UP0, UPT, UR33, 0x1, UPT ;  /* 0x000000012100788c */ /* 0x000fe2000bf01270 */
[----:B------:R-:W-:Y:S01]  /*2c30*/  UMOV UR21, URZ ;  /* 0x000000ff00157c82 */ /* 0x000fe20008000000 */
[----:B--2---:R-:W-:-:S02]  /*2c40*/  ULEA UR16, UR16, UR4, 0x18 ;  /* 0x0000000410107291 */ /* 0x004fc4000f8ec0ff */
[----:B------:R-:W-:Y:S02]  /*2c50*/  USEL UR4, UR33, 0x1, !UP0 ;  /* 0x0000000121047887 */ /* 0x000fe4000c000000 */
[----:B------:R-:W-:Y:S02]  /*2c60*/  UIADD3 UR6, UPT, UPT, UR16, 0xc400, URZ ;  /* 0x0000c40010067890 */ /* 0x000fe4000fffe0ff */
[----:B------:R-:W-:Y:S02]  /*2c70*/  UIADD3 UR5, UPT, UPT, UR16, 0x14400, URZ ;  /* 0x0001440010057890 */ /* 0x000fe4000fffe0ff */
[----:B------:R-:W-:Y:S01]  /*2c80*/  USHF.R.U32.HI UR6, URZ, 0x4, UR6 ;  /* 0x00000004ff067899 */ /* 0x000fe20008011606 */
[----:B------:R-:W1:Y:S01]  /*2c90*/  LDS R0, [UR16+0x100] ;  /* 0x00010010ff007984 */ /* 0x000e620008000800 */
[----:B------:R-:W-:Y:S02]  /*2ca0*/  UIADD3 UR7, UPT, UPT, UR16, 0x34400, URZ ;  /* 0x0003440010077890 */ /* 0x000fe4000fffe0ff */
[----:B------:R-:W-:-:S02]  /*2cb0*/  ULOP3.LUT UR6, UR6, 0x3fff, URZ, 0xc0, !UPT ;  /* 0x00003fff06067892 */ /* 0x000fc4000f8ec0ff */
[----:B------:R-:W-:Y:S02]  /*2cc0*/  UIADD3 UR31, UPT, UPT, -UR4, URZ, URZ ;  /* 0x000000ff041f7290 */ /* 0x000fe4000fffe1ff */
[----:B------:R-:W-:Y:S02]  /*2cd0*/  ULOP3.LUT UR27, UR6, 0x10000, URZ, 0xfc, !UPT ;  /* 0x00010000061b7892 */ /* 0x000fe4000f8efcff */
[----:B------:R-:W-:Y:S02]  /*2ce0*/  USHF.R.U32.HI UR5, URZ, 0x4, UR5 ;  /* 0x00000004ff057899 */ /* 0x000fe40008011605 */
[----:B------:R-:W-:Y:S02]  /*2cf0*/  USHF.R.U32.HI UR4, URZ, 0x4, UR7 ;  /* 0x00000004ff047899 */ /* 0x000fe40008011607 */
[----:B------:R-:W-:Y:S02]  /*2d00*/  ULOP3.LUT UR5, UR5, 0x3fff, URZ, 0xc0, !UPT ;  /* 0x00003fff05057892 */ /* 0x000fe4000f8ec0ff */
[----:B------:R-:W-:-:S02]  /*2d10*/  ULOP3.LUT UR4, UR4, 0x3fff, URZ, 0xc0, !UPT ;  /* 0x00003fff04047892 */ /* 0x000fc4000f8ec0ff */
[----:B------:R-:W-:Y:S02]  /*2d20*/  UIADD3 UR32, UPT, UPT, UR16, 0xa0, URZ ;  /* 0x000000a010207890 */ /* 0x000fe4000fffe0ff */
[----:B------:R-:W-:Y:S02]  /*2d30*/  ULOP3.LUT UR28, UR5, 0x10000, URZ, 0xfc, !UPT ;  /* 0x00010000051c7892 */ /* 0x000fe4000f8efcff */
[----:B------:R-:W-:Y:S02]  /*2d40*/  ULOP3.LUT UR29, UR4, 0x10000, URZ, 0xfc, !UPT ;  /* 0x00010000041d7892 */ /* 0x000fe4000f8efcff */
[----:B---3--:R-:W-:Y:S01]  /*2d50*/  UISETP.GE.AND UP2, UPT, UR8, 0x1, UPT ;  /* 0x000000010800788c */ /* 0x008fe2000bf46270 */
[----:B-1----:R-:W-:Y:S01]  /*2d60*/  R2UR UR26, R0 ;  /* 0x00000000001a72ca */ /* 0x002fe200000e0000 */
[----:B------:R-:W-:-:S05]  /*2d70*/  IMAD.MOV.U32 R0, RZ, RZ, 0x840 ;  /* 0x00000840ff007424 */ /* 0x000fca00078e00ff */
[----:B------:R-:W-:-:S07]  /*2d80*/  R2UR UR6, R0 ;  /* 0x00000000000672ca */ /* 0x000fce00000e0000 */
[----:B------:R-:W-:Y:S02]  /*2d90*/  ULOP3.LUT UR15, UR26, 0x1, URZ, 0xc0, !UPT ;  /* 0x000000011a0f7892 */ /* 0x000fe4000f8ec0ff */
[----:B------:R-:W-:Y:S02]  /*2da0*/  UIADD3 UR30, UPT, UPT, UR26, 0x1e0, URZ ;  /* 0x000001e01a1e7890 */ /* 0x000fe4000fffe0ff */
[----:B------:R-:W-:-:S04]  /*2db0*/  ULOP3.LUT UR15, UR15, 0x494, URZ, 0xfc, !UPT ;  /* 0x000004940f0f7892 */ /* 0x000fc8000f8efcff */
[----:B------:R-:W-:-:S12]  /*2dc0*/  UPRMT UR15, UR15, 0x5410, UR6 ;  /* 0x000054100f0f7896 */ /* 0x000fd80008000006 */
.L_x_53:
[----:B------:R-:W-:Y:S02]  /*2dd0*/  LEA R0, R9, UR16, 0x3 ;  /* 0x0000001009007c11 */ /* 0x000fe4000f8e18ff */
[----:B------:R-:W-:Y:S02]  /*2de0*/  SHF.L.U32 R5, R3, 0x1f, RZ ;  /* 0x0000001f03057819 */ /* 0x000fe400000006ff */
[----:B------:R-:W-:Y:S02]  /*2df0*/  LEA R4, R9, UR16, 0x4 ;  /* 0x0000001009047c11 */ /* 0x000fe4000f8e20ff */
[----:B-1----:R-:W1:Y:S02]  /*2e00*/  SYNCS.PHASECHK.TRANS64.TRYWAIT P0, [R0+URZ+0x80], R5 ;  /* 0x00008005000075a7 */ /* 0x002e6400080011ff */
[----:B-123--:R-:W-:Y:S05]  /*2e10*/  @!P0 BRA `(.L_x_46) ;  /* 0x000000c400388947 */ /* 0x00efea0003800000 */
.L_x_186:
[----:B-1----:R-:W1:Y:S01]  /*2e20*/  LDS.128 R4, [R4+0xe0] ;  /* 0x0000e00004047984 */ /* 0x002e620000000c00 */
[----:B------:R-:W-:Y:S02]  /*2e30*/  VIADD R0, R0, 0x90 ;  /* 0x0000009000007836 */ /* 0x000fe40000000000 */
[----:B------:R-:W-:Y:S01]  /*2e40*/  VIADD R9, R9, 0x1 ;  /* 0x0000000109097836 */ /* 0x000fe20000000000 */
[----:B------:R-:W-:Y:S01]  /*2e50*/  @!PT LDS RZ, [RZ] ;  /* 0x00000000fffff984 */ /* 0x000fe20000000800 */
[----:B------:R-:W-:Y:S01]  /*2e60*/  @!PT LDS RZ, [RZ] ;  /* 0x00000000fffff984 */ /* 0x000fe20000000800 */
[----:B------:R-:W-:Y:S01]  /*2e70*/  @!PT LDS RZ, [RZ] ;  /* 0x00000000fffff984 */ /* 0x000fe20000000800 */
[----:B------:R-:W-:Y:S01]  /*2e80*/  @!PT LDS RZ, [RZ] ;  /* 0x00000000fffff984 */ /* 0x000fe20000000800 */
[----:B------:R2:W-:Y:S06]  /*2e90*/  MEMBAR.ALL.CTA ;  /* 0x0000000000007992 */ /* 0x0005ec0000008000 */
[----:B--2---:R-:W2:Y:S01]  /*2ea0*/  FENCE.VIEW.ASYNC.S ;  /* 0x00000000000073c6 */ /* 0x004ea20000000000 */
[----:B------:R-:W-:-:S04]  /*2eb0*/  PRMT R0, RZ, 0x654, R0 ;  /* 0x00000654ff007816 */ /* 0x000fc80000000000 */
[----:B--2---:R2:W-:Y:S01]  /*2ec0*/  SYNCS.ARRIVE.TRANS64.RED.A1T0 RZ, [R0+URZ], RZ ;  /* 0x000000ff00ff79a7 */ /* 0x0045e200081004ff */
[----:B-1----:R-:W-:Y:S02]  /*2ed0*/  LOP3.LUT P1, RZ, R6, 0x1, RZ, 0xc0, !PT ;  /* 0x0000000106ff7812 */ /* 0x002fe4000782c0ff */
[----:B------:R-:W-:Y:S01]  /*2ee0*/  LOP3.LUT R6, R8, 0x1, RZ, 0x3c, !PT ;  /* 0x0000000108067812 */ /* 0x000fe200078e3cff */
[----:B--2---:R-:W-:Y:S10]  /*2ef0*/  BRA.U !UP2, `(.L_x_47) ;  /* 0x000000050a287547 */ /* 0x004ff4000b800000 */
[----:B------:R-:W-:Y:S01]  /*2f00*/  ULEA UR4, UR21, UR16, 0x3 ;  /* 0x0000001015047291 */ /* 0x000fe2000f8e18ff */
[----:B------:R-:W-:Y:S01]  /*2f10*/  SHF.L.U32 R0, R2, 0x1f, RZ ;  /* 0x0000001f02007819 */ /* 0x000fe200000006ff */
[----:B------:R-:W-:Y:S01]  /*2f20*/  IMAD.MOV.U32 R4, RZ, RZ, 0x840 ;  /* 0x00000840ff047424 */ /* 0x000fe200078e00ff */
[----:B------:R-:W-:Y:S01]  /*2f30*/  R2UR UR25, R6 ;  /* 0x00000000061972ca */ /* 0x000fe200000e0000 */
[----:B------:R-:W-:Y:S01]  /*2f40*/  UMOV UR22, URZ ;  /* 0x000000ff00167c82 */ /* 0x000fe20008000000 */
[----:B------:R-:W-:Y:S01]  /*2f50*/  UMOV UR20, 0x1 ;  /* 0x0000000100147882 */ /* 0x000fe20000000000 */
[----:B------:R-:W-:Y:S01]  /*2f60*/  UMOV UR19, 0xffffffff ;  /* 0xffffffff00137882 */ /* 0x000fe20000000000 */
[----:B------:R-:W-:Y:S01]  /*2f70*/  UMOV UR7, UR21 ;  /* 0x0000001500077c82 */ /* 0x000fe20008000000 */
[----:B------:R-:W-:Y:S01]  /*2f80*/  UMOV UR18, UR31 ;  /* 0x0000001f00127c82 */ /* 0x000fe20008000000 */
[----:B------:R1:W2:Y:S01]  /*2f90*/  SYNCS.PHASECHK.TRANS64.TRYWAIT P2, [UR4], R0 ;  /* 0x00000000ff0075a7 */ /* 0x0002a20008041104 */
[----:B------:R-:W-:Y:S01]  /*2fa0*/  UMOV UR17, UR33 ;  /* 0x0000002100117c82 */ /* 0x000fe20008000000 */
[----:B------:R-:W-:-:S05]  /*2fb0*/  UMOV UR24, URZ ;  /* 0x000000ff00187c82 */ /* 0x000fca0008000000 */
[----:B------:R-:W-:-:S12]  /*2fc0*/  UIMAD UR25, UR25, 0xe0, UR26 ;  /* 0x000000e0191978a4 */ /* 0x000fd8000f8e021a */
.L_x_52:
[----:B---3--:R-:W-:Y:S01]  /*2fd0*/  ULEA UR8, UR7, UR16, 0x3 ;  /* 0x0000001007087291 */ /* 0x008fe2000f8e18ff */
[----:B--2---:R-:W-:Y:S11]  /*2fe0*/  @P2 BRA `(.L_x_48) ;  /* 0x00000000000c2947 */ /* 0x004ff60003800000 */
[----:B------:R-:W-:Y:S04]  /*2ff0*/  SHF.L.U32 R5, R2, 0x1f, RZ ;  /* 0x0000001f02057819 */ /* 0x000fe800000006ff */
[----:B------:R-:W2:Y:S02]  /*3000*/  SYNCS.PHASECHK.TRANS64.TRYWAIT P0, [UR8], R5 ;  /* 0x00000005ff0075a7 */ /* 0x000ea40008001108 */
[----:B--2---:R-:W-:Y:S05]  /*3010*/  @!P0 BRA `(.L_x_49) ;  /* 0x000000c000cc8947 */ /* 0x004fea0003800000 */
.L_x_48:
[----:B------:R-:W-:Y:S01]  /*3020*/  UISETP.NE.AND UP0, UPT, UR17, 0x1, UPT ;  /* 0x000000011100788c */ /* 0x000fe2000bf05270 */
[----:B------:R-:W-:Y:S01]  /*3030*/  PLOP3.LUT P2, PT, PT, PT, PT, 0x80, 0x8 ;  /* 0x000000000008781c */ /* 0x000fe20003f4f070 */
[----:B------:R-:W-:Y:S04]  /*3040*/  UIADD3 UR4, UPT, UPT, UR7, 0x1, URZ ;  /* 0x0000000107047890 */ /* 0x000fe8000fffe0ff */
[----:B------:R-:W-:Y:S01]  /*3050*/  UISETP.NE.AND UP1, UPT, UR4, 0x4, UPT ;  /* 0x000000040400788c */ /* 0x000fe2000bf25270 */
[----:B------:R-:W-:Y:S03]  /*3060*/  PLOP3.LUT P0, PT, PT, PT, UP0, 0x80, 0x8 ;  /* 0x000000000008781c */ /* 0x000fe60003f0f008 */
[----:B------:R-:W-:Y:S02]  /*3070*/  USEL UR5, URZ, 0x1, UP1 ;  /* 0x00000001ff057887 */ /* 0x000fe40008800000 */
[----:B------:R-:W-:Y:S04]  /*3080*/  USEL UR21, UR4, URZ, UP1 ;  /* 0x000000ff04157287 */ /* 0x000fe80008800000 */
[----:B------:R-:W-:Y:S01]  /*3090*/  @UP0 ULEA UR4, UR21, UR16, 0x3 ;  /* 0x0000001015040291 */ /* 0x000fe2000f8e18ff */
[----:B------:R-:W-:Y:S04]  /*30a0*/  LOP3.LUT R2, R2, UR5, RZ, 0x3c, !PT ;  /* 0x0000000502027c12 */ /* 0x000fe8000f8e3cff */
[----:B-1----:R-:W-:Y:S04]  /*30b0*/  @P0 SHF.L.U32 R0, R2, 0x1f, RZ ;  /* 0x0000001f02000819 */ /* 0x002fe800000006ff */
[----:B------:R1:W2:Y:S01]  /*30c0*/  @P0 SYNCS.PHASECHK.TRANS64.TRYWAIT P2, [UR4], R0 ;  /* 0x00000000ff0005a7 */ /* 0x0002a20008041104 */
[----:B------:R-:W-:Y:S04]  /*30d0*/  ULOP3.LUT UR4, UR20, 0x1, URZ, 0xc0, !UPT ;  /* 0x0000000114047892 */ /* 0x000fe8000f8ec0ff */
[----:B------:R-:W-:Y:S09]  /*30e0*/  UISETP.NE.U32.AND UP0, UPT, UR4, 0x1, UPT ;  /* 0x000000010400788c */ /* 0x000ff2000bf05070 */
[----:B------:R-:W-:Y:S05]  /*30f0*/  BRA.U UP0, `(.L_x_50) ;  /* 0x0000000100207547 */ /* 0x000fea000b800000 */
[----:B------:R-:W-:Y:S02]  /*3100*/  ULEA UR4, UR7, UR29, 0x7 ;  /* 0x0000001d07047291 */ /* 0x000fe4000f8e38ff */
[----:B------:R-:W-:Y:S01]  /*3110*/  UISETP.NE.AND UP0, UPT, UR19, -0x1, UPT ;  /* 0xffffffff1300788c */ /* 0x000fe2000bf05270 */
[----:B------:R-:W-:Y:S06]  /*3120*/  UMOV UR5, 0x4008 ;  /* 0x0000400800057882 */ /* 0x000fec0000000000 */
[----:B------:R3:W-:Y:S02]  /*3130*/  UTCCP.T.S.128dp128bit tmem[UR26+0x1e0], gdesc[UR4] ;  /* 0x0001e0041a0079e7 */ /* 0x0007e40008180000 */
[----:B------:R-:W-:Y:S05]  /*3140*/  BRA.U UP0, `(.L_x_50) ;  /* 0x00000001000c7547 */ /* 0x000fea000b800000 */
[----:B------:R-:W-:Y:S04]  /*3150*/  SHF.L.U32 R5, R8, 0x1f, RZ ;  /* 0x0000001f08057819 */ /* 0x000fe800000006ff */
[----:B------:R-:W4:Y:S02]  /*3160*/  SYNCS.PHASECHK.TRANS64.TRYWAIT P0, [UR16+0xa8], R5 ;  /* 0x0000a805ff0075a7 */ /* 0x000f240008001110 */
[----:B----4-:R-:W-:Y:S05]  /*3170*/  @!P0 BRA `(.L_x_51) ;  /* 0x000000c0008c8947 */ /* 0x010fea0003800000 */
.L_x_50:
[----:B------:R-:W-:Y:S01]  /*3180*/  ELECT P0, URZ, PT ;  /* 0x0000000000ff782f */ /* 0x000fe20003800000 */
[----:B------:R-:W-:Y:S02]  /*3190*/  ULEA UR14, UR22, UR30, 0x1 ;  /* 0x0000001e160e7291 */ /* 0x000fe4000f8e08ff */
[----:B------:R-:W-:Y:S02]  /*31a0*/  ULEA UR6, UR7, UR28, 0xb ;  /* 0x0000001c07067291 */ /* 0x000fe4000f8e58ff */
[----:B------:R-:W-:Y:S02]  /*31b0*/  UIADD3 UR11, UPT, UPT, UR14, 0x1, URZ ;  /* 0x000000010e0b7890 */ /* 0x000fe4000fffe0ff */
[----:B------:R-:W-:Y:S02]  /*31c0*/  UISETP.NE.U32.AND UP0, UPT, UR24, URZ, UPT ;  /* 0x000000ff1800728c */ /* 0x000fe4000bf05070 */
[----:B---3--:R-:W-:Y:S02]  /*31d0*/  ULOP3.LUT UR4, UR11, 0x1, URZ, 0xc0, !UPT ;  /* 0x000000010b047892 */ /* 0x008fe4000f8ec0ff */
[----:B------:R-:W-:Y:S02]  /*31e0*/  UIADD3 UR23, UPT, UPT, UR8, 0x20, URZ ;  /* 0x0000002008177890 */ /* 0x000fe4000fffe0ff */
[----:B------:R-:W-:Y:S01]  /*31f0*/  @P0 R2UR UR5, R4 ;  /* 0x00000000040502ca */ /* 0x000fe200000e0000 */
[----:B------:R-:W-:Y:S02]  /*3200*/  ULOP3.LUT UR4, UR4, 0x494, URZ, 0xfc, !UPT ;  /* 0x0000049404047892 */ /* 0x000fe4000f8efcff */
[----:B------:R-:W-:Y:S02]  /*3210*/  ULOP3.LUT UR14, UR14, 0xfffffffe, URZ, 0xc0, !UPT ;  /* 0xfffffffe0e0e7892 */ /* 0x000fe4000f8ec0ff */
[----:B------:R-:W-:Y:S02]  /*3220*/  UIADD3 UR12, UPT, UPT, UR6, 0x4, URZ ;  /* 0x00000004060c7890 */ /* 0x000fe4000fffe0ff */
[----:B------:R-:W-:Y:S01]  /*3230*/  ULOP3.LUT UR8, UR11, 0xfffffffe, URZ, 0xc0, !UPT ;  /* 0xfffffffe0b087892 */ /* 0x000fe2000f8ec0ff */
[----:B-1----:R-:W-:Y:S01]  /*3240*/  IMAD.U32 R5, RZ, RZ, UR4 ;  /* 0x00000004ff057e24 */ /* 0x002fe2000f8e00ff */
[----:B------:R-:W-:Y:S02]  /*3250*/  ULEA UR4, UR7, UR27, 0x9 ;  /* 0x0000001b07047291 */ /* 0x000fe4000f8e48ff */
[----:B------:R-:W-:Y:S02]  /*3260*/  UIADD3 UR18, UPT, UPT, UR18, 0x1, URZ ;  /* 0x0000000112127890 */ /* 0x000fe4000fffe0ff */
[----:B------:R-:W-:Y:S01]  /*3270*/  UIADD3 UR10, UPT, UPT, UR4, 0x2, URZ ;  /* 0x00000002040a7890 */ /* 0x000fe2000fffe0ff */
[----:B------:R-:W-:Y:S01]  /*3280*/  IMAD.U32 R0, RZ, RZ, UR5 ;  /* 0x00000005ff007e24 */ /* 0x000fe2000f8e00ff */
[----:B------:R-:W-:Y:S02]  /*3290*/  UIADD3 UR20, UPT, UPT, UR20, 0x1, URZ ;  /* 0x0000000114147890 */ /* 0x000fe4000fffe0ff */
[----:B------:R-:W-:Y:S02]  /*32a0*/  UIADD3 UR19, UPT, UPT, UR19, -0x1, URZ ;  /* 0xffffffff13137890 */ /* 0x000fe4000fffe0ff */
[----:B------:R-:W-:Y:S01]  /*32b0*/  UIADD3 UR17, UPT, UPT, UR17, -0x1, URZ ;  /* 0xffffffff11117890 */ /* 0x000fe2000fffe0ff */
[----:B------:R-:W-:Y:S01]  /*32c0*/  @P0 PRMT R0, R5, 0x5410, R0 ;  /* 0x0000541005000816 */ /* 0x000fe20000000000 */
[----:B------:R-:W-:Y:S01]  /*32d0*/  ULOP3.LUT UR22, UR22, 0x1, URZ, 0x3c, !UPT ;  /* 0x0000000116167892 */ /* 0x000fe2000f8e3cff */
[----:B------:R-:W-:Y:S02]  /*32e0*/  UMOV UR7, 0x40004040 ;  /* 0x4000404000077882 */ /* 0x000fe40000000000 */
[----:B------:R-:W-:Y:S01]  /*32f0*/  @P0 R2UR UR9, R0 ;  /* 0x00000000000902ca */ /* 0x000fe200000e0000 */
[----:B------:R-:W-:Y:S01]  /*3300*/  UMOV UR5, 0x80004020 ;  /* 0x8000402000057882 */ /* 0x000fe20000000000 */
[----:B------:R-:W-:Y:S01]  /*3310*/  UMOV UR13, 0x40004040 ;  /* 0x40004040000d7882 */ /* 0x000fe20000000000 */
[----:B------:R1:W-:Y:S01]  /*3320*/  UTCHMMA gdesc[UR4], gdesc[UR6], tmem[UR25], tmem[UR14], idesc[UR15], UP0 ;  /* 0x00ff0e06040075ea */ /* 0x0003e20008000019 */
[----:B------:R-:W-:Y:S01]  /*3330*/  UISETP.NE.AND UP0, UPT, UR18, URZ, UPT ;  /* 0x000000ff1200728c */ /* 0x000fe2000bf05270 */
[----:B------:R-:W-:Y:S01]  /*3340*/  UMOV UR11, 0x80004020 ;  /* 0x80004020000b7882 */ /* 0x000fe20000000000 */
[----:B------:R-:W-:Y:S07]  /*3350*/  UMOV UR24, 0x1 ;  /* 0x0000000100187882 */ /* 0x000fee0000000000 */
[----:B------:R3:W-:Y:S01]  /*3360*/  UTCHMMA gdesc[UR10], gdesc[UR12], tmem[UR25], tmem[UR8], idesc[UR9], UPT ;  /* 0x00ff080c0a0075ea */ /* 0x0007e2000b800019 */
[----:B------:R3:W-:Y:S01]  /*3370*/  UTCBAR [UR23], URZ ;  /* 0x000000ff170073e9 */ /* 0x0007e200080000ff */
[----:B-1----:R-:W-:Y:S01]  /*3380*/  UMOV UR7, UR21 ;  /* 0x0000001500077c82 */ /* 0x002fe20008000000 */
[----:B------:R-:W-:Y:S05]  /*3390*/  BRA.U UP0, `(.L_x_52) ;  /* 0xfffffffd000c7547 */ /* 0x000fea000b83ffff */
.L_x_47:
[C---:B------:R-:W-:Y:S01]  /*33a0*/  ISETP.NE.AND P0, PT, R9.reuse, 0x2, PT ;  /* 0x000000020900780c */ /* 0x040fe20003f05270 */
[----:B------:R1:W-:Y:S01]  /*33b0*/  UTCBAR [UR32], URZ ;  /* 0x000000ff200073e9 */ /* 0x0003e200080000ff */
[----:B------:R-:W-:Y:S02]  /*33c0*/  IMAD.MOV.U32 R8, RZ, RZ, R6 ;  /* 0x000000ffff087224 */ /* 0x000fe400078e0006 */
[----:B------:R-:W-:Y:S02]  /*33d0*/  SEL R0, RZ, 0x1, P0 ;  /* 0x00000001ff007807 */ /* 0x000fe40000000000 */
[----:B------:R-:W-:Y:S02]  /*33e0*/  SEL R9, R9, RZ, P0 ;  /* 0x000000ff09097207 */ /* 0x000fe40000000000 */
[----:B------:R-:W-:Y:S01]  /*33f0*/  LOP3.LUT R3, R3, R0, RZ, 0x3c, !PT ;  /* 0x0000000003037212 */ /* 0x000fe200078e3cff */
[----:B------:R-:W-:Y:S06]  /*3400*/  @P1 BRA `(.L_x_53) ;  /* 0xfffffff800701947 */ /* 0x000fec000383ffff */
[----:B------:R-:W4:Y:S01]  /*3410*/  S2UR UR6, SR_CgaCtaId ;  /* 0x00000000000679c3 */ /* 0x000f220000008800 */
[----:B------:R-:W-:Y:S01]  /*3420*/  ELECT P0, URZ, PT ;  /* 0x0000000000ff782f */ /* 0x000fe20003800000 */
[----:B------:R-:W-:Y:S01]  /*3430*/  IMAD.MOV.U32 R0, RZ, RZ, 0x1 ;  /* 0x00000001ff007424 */ /* 0x000fe200078e00ff */
[----:B------:R-:W-:Y:S01]  /*3440*/  UMOV UR4, 0x40 ;  /* 0x0000004000047882 */ /* 0x000fe20000000000 */
[----:B------:R-:W-:-:S04]  /*3450*/  SHF.L.U32 R3, RZ, 0x1f, RZ ;  /* 0x0000001fff037819 */ /* 0x000fc800000006ff */
[----:B------:R-:W-:Y:S01]  /*3460*/  UVIRTCOUNT.DEALLOC.SMPOOL 0x80 ;  /* 0x000000800000784c */ /* 0x000fe20000000000 */
[----:B----4-:R-:W-:-:S09]  /*3470*/  ULEA UR6, UR6, UR4, 0x18 ;  /* 0x0000000406067291 */ /* 0x010fd2000f8ec0ff */
[----:B------:R4:W-:Y:S01]  /*3480*/  @P0 STS.U8 [UR6+0x1c], R0 ;  /* 0x00001c00ff000988 */ /* 0x0009e20008000006 */
[----:B------:R-:W2:Y:S02]  /*3490*/  SYNCS.PHASECHK.TRANS64.TRYWAIT P0, [UR16+0xd0], R3 ;  /* 0x0000d003ff0075a7 */ /* 0x000ea40008001110 */
[----:B--2-4-:R-:W-:Y:S05]  /*34a0*/  @!P0 BRA `(.L_x_54) ;  /* 0x000000bc00d88947 */ /* 0x014fea0003800000 */
.L_x_190:
[----:B------:R-:W-:Y:S01]  /*34b0*/  NOP ;  /* 0x0000000000007918 */ /* 0x000fe20000000000 */
[----:B--2---:R-:W2:Y:S01]  /*34c0*/  LDS R0, [UR6+0x14] ;  /* 0x00001406ff007984 */ /* 0x004ea20008000800 */
[----:B------:R-:W-:Y:S01]  /*34d0*/  ULOP3.LUT UR4, UR26, 0xffff, URZ, 0xc0, !UPT ;  /* 0x0000ffff1a047892 */ /* 0x000fe2000f8ec0ff */
[----:B------:R-:W-:Y:S01]  /*34e0*/  UMOV UR5, 0xffff ;  /* 0x0000ffff00057882 */ /* 0x000fe20000000000 */
[----:B------:R-:W-:Y:S02]  /*34f0*/  UMOV UR7, 0x1 ;  /* 0x0000000100077882 */ /* 0x000fe40000000000 */
[----:B------:R-:W-:-:S04]  /*3500*/  USHF.R.U32.HI UR4, URZ, 0x5, UR4 ;  /* 0x00000005ff047899 */ /* 0x000fc80008011604 */
[----:B------:R-:W-:Y:S02]  /*3510*/  USHF.L.U32 UR5, UR5, UR4, URZ ;  /* 0x0000000405057299 */ /* 0x000fe400080006ff */
[----:B------:R-:W-:-:S04]  /*3520*/  USHF.L.U32 UR4, UR7, UR4, URZ ;  /* 0x0000000407047299 */ /* 0x000fc800080006ff */
[----:B--2---:R-:W-:-:S04]  /*3530*/  LOP3.LUT R0, R0, UR5, RZ, 0xc0, !PT ;  /* 0x0000000500007c12 */ /* 0x004fc8000f8ec0ff */
[----:B------:R-:W-:-:S13]  /*3540*/  ISETP.NE.AND P0, PT, R0, UR5, PT ;  /* 0x0000000500007c0c */ /* 0x000fda000bf05270 */
[----:B------:R-:W-:Y:S05]  /*3550*/  @P0 BRA `(.L_x_55) ;  /* 0x0000000000580947 */ /* 0x000fea0003800000 */
[----:B------:R-:W2:Y:S02]  /*3560*/  LDS R0, [UR6+0x18] ;  /* 0x00001806ff007984 */ /* 0x000ea40008000800 */
[----:B--2---:R-:W-:-:S04]  /*3570*/  LOP3.LUT R0, R0, UR4, RZ, 0xc0, !PT ;  /* 0x0000000400007c12 */ /* 0x004fc8000f8ec0ff */
[----:B------:R-:W-:-:S13]  /*3580*/  ISETP.NE.AND P0, PT, R0, UR4, PT ;  /* 0x0000000400007c0c */ /* 0x000fda000bf05270 */
[----:B------:R-:W-:Y:S05]  /*3590*/  @P0 BRA `(.L_x_56) ;  /* 0x00000000003c0947 */ /* 0x000fea0003800000 */
[----:B------:R-:W2:Y:S01]  /*35a0*/  S2R R2, SR_LANEID ;  /* 0x0000000000027919 */ /* 0x000ea20000000000 */
[----:B------:R-:W-:Y:S01]  /*35b0*/  ULOP3.LUT UR5, URZ, UR5, URZ, 0x33, !UPT ;  /* 0x00000005ff057292 */ /* 0x000fe2000f8e33ff */
[----:B------:R-:W-:Y:S01]  /*35c0*/  LOP3.LUT R4, RZ, UR4, RZ, 0x33, !PT ;  /* 0x00000004ff047c12 */ /* 0x000fe2000f8e33ff */
[----:B------:R-:W-:Y:S02]  /*35d0*/  VOTEU.ANY UR4, UPT, PT ;  /* 0x0000000000047886 */ /* 0x000fe400038e0100 */
[----:B------:R-:W-:Y:S01]  /*35e0*/  UFLO.U32 UR4, UR4 ;  /* 0x00000004000472bd */ /* 0x000fe200080e0000 */
[----:B------:R-:W4:Y:S01]  /*35f0*/  REDUX UR7, R4 ;  /* 0x00000000040773c4 */ /* 0x000f220000000000 */
[----:B------:R-:W-:-:S06]  /*3600*/  IMAD.U32 R0, RZ, RZ, UR5 ;  /* 0x00000005ff007e24 */ /* 0x000fcc000f8e00ff */
[----:B------:R1:W-:Y:S01]  /*3610*/  UTCATOMSWS.AND URZ, UR5 ;  /* 0x0000000500ff79e3 */ /* 0x0003e20008000000 */
[----:B---3--:R-:W3:Y:S01]  /*3620*/  REDUX UR8, R0 ;  /* 0x00000000000873c4 */ /* 0x008ee20000000000 */
[----:B--2---:R-:W-:Y:S01]  /*3630*/  ISETP.EQ.U32.AND P0, PT, R2, UR4, PT ;  /* 0x0000000402007c0c */ /* 0x004fe2000bf02070 */
[----:B----4-:R-:W-:Y:S01]  /*3640*/  IMAD.U32 R2, RZ, RZ, UR7 ;  /* 0x00000007ff027e24 */ /* 0x010fe2000f8e00ff */
[----:B---3--:R-:W-:-:S11]  /*3650*/  MOV R3, UR8 ;  /* 0x0000000800037c02 */ /* 0x008fd60008000f00 */
[----:B------:R1:W-:Y:S04]  /*3660*/  @P0 ATOMS.AND RZ, [UR6+0x14], R3 ;  /* 0x00001403ffff098c */ /* 0x0003e8000a800006 */
[----:B------:R1:W-:Y:S01]  /*3670*/  @P0 ATOMS.AND RZ, [UR6+0x18], R2 ;  /* 0x00001802ffff098c */ /* 0x0003e2000a800006 */
[----:B------:R-:W-:Y:S05]  /*3680*/  BRA `(.L_x_57) ;  /* 0x0000000000147947 */ /* 0x000fea0003800000 */
.L_x_56:
[----:B------:R-:W-:Y:S02]  /*3690*/  MOV R2, 0x36b0 ;  /* 0x000036b000027802 */ /* 0x000fe40000000f00 */
[----:B-1-3-5:R-:W-:Y:S05]  /*36a0*/  CALL.REL.NOINC `($__internal_0_$__cuda_sm10x_tcgen05_guardrail_trap_col_being_dealloced_not_returned_by_alloc) ;  /* 0x000000c400587944 */ /* 0x02afea0003c00000 */
[----:B------:R-:W-:Y:S05]  /*36b0*/  BRA `(.L_x_57) ;  /* 0x0000000000087947 */ /* 0x000fea0003800000 */
.L_x_55:
[----:B------:R-:W-:Y:S02]  /*36c0*/  MOV R2, 0x36e0 ;  /* 0x000036e000027802 */ /* 0x000fe40000000f00 */
[----:B-1-3-5:R-:W-:Y:S05]  /*36d0*/  CALL.REL.NOINC `($__internal_2_$__cuda_sm10x_tcgen05_guardrail_trap_unallocated_columns_being_dealloced) ;  /* 0x000000c400647944 */ /* 0x02afea0003c00000 */
.L_x_57:
[----:B------:R-:W-:Y:S01]  /*36e0*/  NOP ;  /* 0x0000000000007918 */ /* 0x000fe20000000000 */
[----:B-1----:R-:W-:Y:S05]  /*36f0*/  EXIT ;  /* 0x000000000000794d */ /* 0x002fea0003800000 */
.L_x_41:
[----:B------:R-:W-:-:S09]  /*3700*/  UISETP.NE.OR UP0, UPT, UR24, 0x3, !UP3 ;  /* 0x000000031800788c */ /* 0x000fd2000df05670 */
[----:B------:R-:W-:Y:S05]  /*3710*/  BRA.U UP0, `(.L_x_58) ;  /* 0x00000029004c7547 */ /* 0x000fea000b800000 */
[----:B------:R-:W1:Y:S01]  /*3720*/  LDCU.64 UR4, c[0x0][0xa88] ;  /* 0x00015100ff0477ac */ /* 0x000e620008000a00 */
[----:B------:R-:W2:Y:S01]  /*3730*/  LDC.64 R12, c[0x0][0x348] ;  /* 0x0000d200ff0c7b82 */ /* 0x000ea20000000a00 */
[----:B------:R-:W-:Y:S01]  /*3740*/  R2UR UR54, R73 ;  /* 0x00000000493672ca */ /* 0x000fe200000e0000 */
[----:B------:R-:W-:Y:S01]  /*3750*/  HFMA2 R9, -RZ, RZ, 0, 0 ;  /* 0x00000000ff097431 */ /* 0x000fe200000001ff */
[----:B------:R-:W3:Y:S01]  /*3760*/  LDCU UR45, c[0x0][0x370] ;  /* 0x00006e00ff2d77ac */ /* 0x000ee20008000800 */
[----:B------:R-:W-:Y:S01]  /*3770*/  R2UR UR52, R78 ;  /* 0x000000004e3472ca */ /* 0x000fe200000e0000 */
[----:B------:R-:W-:Y:S01]  /*3780*/  IMAD.MOV.U32 R11, RZ, RZ, 0x1 ;  /* 0x00000001ff0b7424 */ /* 0x000fe200078e00ff */
[----:B------:R-:W3:Y:S01]  /*3790*/  LDCU.128 UR48, c[0x0][0xd10] ;  /* 0x0001a200ff3077ac */ /* 0x000ee20008000c00 */
[----:B------:R-:W-:Y:S02]  /*37a0*/  IMAD.MOV.U32 R10, RZ, RZ, RZ ;  /* 0x000000ffff0a7224 */ /* 0x000fe400078e00ff */
[----:B------:R-:W-:Y:S01]  /*37b0*/  IMAD.MOV.U32 R3, RZ, RZ, 0x4000 ;  /* 0x00004000ff037424 */ /* 0x000fe200078e00ff */
[----:B------:R-:W4:Y:S01]  /*37c0*/  LDCU UR41, c[0x0][0x374] ;  /* 0x00006e80ff2977ac */ /* 0x000f220008000800 */
[----:B------:R-:W4:Y:S01]  /*37d0*/  LDCU.64 UR42, c[0x0][0xa90] ;  /* 0x00015200ff2a77ac */ /* 0x000f220008000a00 */
[----:B-1----:R-:W-:Y:S01]  /*37e0*/  UISETP.NE.U32.AND UP0, UPT, UR4, URZ, UPT ;  /* 0x000000ff0400728c */ /* 0x002fe2000bf05070 */
[----:B------:R-:W1:Y:S01]  /*37f0*/  LDCU UR15, c[0x0][0xd0c] ;  /* 0x0001a180ff0f77ac */ /* 0x000e620008000800 */
[----:B------:R-:W1:Y:S01]  /*3800*/  LDCU UR55, c[0x0][0xd20] ;  /* 0x0001a400ff3777ac */ /* 0x000e620008000800 */
[----:B------:R-:W1:Y:S01]  /*3810*/  LDCU UR4, c[0x0][0xd30] ;  /* 0x0001a600ff0477ac */ /* 0x000e620008000800 */
[----:B------:R-:W-:-:S02]  /*3820*/  UISETP.NE.AND.EX UP6, UPT, UR5, URZ, UPT, UP0 ;  /* 0x000000ff0500728c */ /* 0x000fc4000bfc5300 */
[----:B------:R-:W-:Y:S02]  /*3830*/  UISETP.NE.AND UP0, UPT, UR24, 0x2, UPT ;  /* 0x000000021800788c */ /* 0x000fe4000bf05270 */
[----:B---3--:R-:W-:Y:S02]  /*3840*/  UIMAD.WIDE.U32 UR8, UR45, UR48, URZ ;  /* 0x000000302d0872a5 */ /* 0x008fe4000f8e00ff */
[----:B----4-:R-:W-:Y:S02]  /*3850*/  UIMAD.WIDE.U32 UR6, UR41, UR51, URZ ;  /* 0x00000033290672a5 */ /* 0x010fe4000f8e00ff */
[----:B------:R-:W-:Y:S02]  /*3860*/  USEL UR53, URZ, 0x1, UP0 ;  /* 0x00000001ff357887 */ /* 0x000fe40008000000 */
[----:B------:R-:W-:Y:S01]  /*3870*/  UISETP.NE.U32.AND UP0, UPT, UR42, URZ, UPT ;  /* 0x000000ff2a00728c */ /* 0x000fe2000bf05070 */
[----:B------:R-:W-:Y:S01]  /*3880*/  UMOV UR32, 0x400 ;  /* 0x0000040000207882 */ /* 0x000fe20000000000 */
[----:B------:R-:W-:Y:S01]  /*3890*/  UMOV UR5, UR9 ;  /* 0x0000000900057c82 */ /* 0x000fe20008000000 */
[----:B------:R-:W-:Y:S01]  /*38a0*/  UMOV UR6, UR7 ;  /* 0x0000000700067c82 */ /* 0x000fe20008000000 */
[----:B------:R-:W-:-:S02]  /*38b0*/  UISETP.GE.AND UP4, UPT, UR44, 0x1, UPT ;  /* 0x000000012c00788c */ /* 0x000fc4000bf86270 */
[----:B------:R-:W-:Y:S02]  /*38c0*/  UISETP.NE.AND UP3, UPT, UR44, 0x1, UPT ;  /* 0x000000012c00788c */ /* 0x000fe4000bf65270 */
[----:B------:R-:W-:Y:S01]  /*38d0*/  UISETP.NE.AND.EX UP5, UPT, UR43, URZ, UPT, UP0 ;  /* 0x000000ff2b00728c */ /* 0x000fe2000bfa5300 */
[----:B------:R-:W-:Y:S01]  /*38e0*/  UMOV UR29, URZ ;  /* 0x000000ff001d7c82 */ /* 0x000fe20008000000 */
[----:B------:R-:W-:Y:S01]  /*38f0*/  UMOV UR35, URZ ;  /* 0x000000ff00237c82 */ /* 0x000fe20008000000 */
[----:B------:R-:W-:Y:S01]  /*3900*/  UPLOP3.LUT UP1, UPT, UPT, UPT, UPT, 0x40, 0x4 ;  /* 0x000000000004789c */ /* 0x000fe20003f2e870 */
[----:B------:R-:W3:Y:S01]  /*3910*/  LDCU.64 UR22, c[0x0][0xd28] ;  /* 0x0001a500ff1677ac */ /* 0x000ee20008000a00 */
[----:B------:R-:W-:Y:S02]  /*3920*/  ULEA UR32, UR37, UR32, 0x18 ;  /* 0x0000002025207291 */ /* 0x000fe4000f8ec0ff */
[----:B-1----:R-:W-:Y:S02]  /*3930*/  UISETP.NE.AND UP3, UPT, UR15, 0x1, UPT ;  /* 0x000000010f00788c */ /* 0x002fe4000bf65270 */
[----:B------:R-:W-:-:S02]  /*3940*/  USHF.R.U32.HI UR47, URZ, UR49, UR5 ;  /* 0x00000031ff2f7299 */ /* 0x000fc40008011605 */
[----:B------:R-:W-:Y:S02]  /*3950*/  USHF.R.U32.HI UR46, URZ, UR55, UR6 ;  /* 0x00000037ff2e7299 */ /* 0x000fe40008011606 */
[----:B------:R-:W-:Y:S02]  /*3960*/  UISETP.NE.AND UP0, UPT, UR50, 0x1, UPT ;  /* 0x000000013200788c */ /* 0x000fe4000bf05270 */
[----:B--2---:R-:W-:-:S11]  /*3970*/  UISETP.NE.AND UP4, UPT, UR4, 0x1, UPT ;  /* 0x000000010400788c */ /* 0x004fd6000bf85270 */
.L_x_73:
[C---:B------:R-:W-:Y:S02]  /*3980*/  LEA R8, R10.reuse, UR32, 0x3 ;  /* 0x000000200a087c11 */ /* 0x040fe4000f8e18ff */
[----:B------:R-:W-:Y:S02]  /*3990*/  SHF.L.U32 R5, R9, 0x1f, RZ ;  /* 0x0000001f09057819 */ /* 0x000fe400000006ff */
[----:B------:R-:W-:Y:S02]  /*39a0*/  LEA R6, R10, UR32, 0x4 ;  /* 0x000000200a067c11 */ /* 0x000fe4000f8e20ff */
[----:B------:R-:W1:Y:S02]  /*39b0*/  SYNCS.PHASECHK.TRANS64.TRYWAIT P0, [R8+URZ+0x80], R5 ;  /* 0x00008005080075a7 */ /* 0x000e6400080011ff */
[----:B-12---:R-:W-:Y:S05]  /*39c0*/  @!P0 BRA `(.L_x_59) ;  /* 0x000000b800a88947 */ /* 0x006fea0003800000 */
.L_x_191:
[----:B-1----:R-:W1:Y:S01]  /*39d0*/  LDS.128 R4, [R6+0xe0] ;  /* 0x0000e00006047984 */ /* 0x002e620000000c00 */
[----:B------:R-:W-:Y:S01]  /*39e0*/  UISETP.GE.AND UP0, UPT, UR44, 0x1, UPT ;  /* 0x000000012c00788c */ /* 0x000fe2000bf06270 */
[----:B------:R-:W-:Y:S01]  /*39f0*/  @!PT LDS RZ, [RZ] ;  /* 0x00000000fffff984 */ /* 0x000fe20000000800 */
[----:B------:R-:W-:Y:S01]  /*3a00*/  @!PT LDS RZ, [RZ] ;  /* 0x00000000fffff984 */ /* 0x000fe20000000800 */
[----:B------:R-:W-:Y:S01]  /*3a10*/  @!PT LDS RZ, [RZ] ;  /* 0x00000000fffff984 */ /* 0x000fe20000000800 */
[----:B------:R-:W-:Y:S01]  /*3a20*/  @!PT LDS RZ, [RZ] ;  /* 0x00000000fffff984 */ /* 0x000fe20000000800 */
[----:B------:R2:W-:Y:S06]  /*3a30*/  MEMBAR.ALL.CTA ;  /* 0x0000000000007992 */ /* 0x0005ec0000008000 */
[----:B--2---:R-:W2:Y:S01]  /*3a40*/  FENCE.VIEW.ASYNC.S ;  /* 0x00000000000073c6 */ /* 0x004ea20000000000 */
[----:B-1----:R-:W-:Y:S11]  /*3a50*/  LOP3.LUT P0, RZ, R6, 0x1, RZ, 0xc0, !PT ;  /* 0x0000000106ff7812 */ /* 0x002ff6000780c0ff */
[----:B------:R-:W-:Y:S02]  /*3a60*/  @!UPT UIADD3 URZ, UPT, UPT, URZ, URZ, URZ ;  /* 0x000000fffffff290 */ /* 0x000fe4000fffe0ff */
[----:B--2---:R-:W-:Y:S01]  /*3a70*/  VOTEU.ANY UP3, P0 ;  /* 0x0000000000ff7886 */ /* 0x004fe20000060100 */
[----:B------:R-:W-:Y:S11]  /*3a80*/  PLOP3.LUT P0, PT, PT, PT, UP3, 0x80, 0x8 ;  /* 0x000000000008781c */ /* 0x000ff60003f0f038 */
[----:B------:R-:W-:Y:S02]  /*3a90*/  @!UPT UIADD3 URZ, UPT, UPT, URZ, URZ, URZ ;  /* 0x000000fffffff290 */ /* 0x000fe4000fffe0ff */
[----:B------:R-:W-:Y:S02]  /*3aa0*/  @P0 SHF.R.U32.HI R0, RZ, 0x10, R5 ;  /* 0x00000010ff000819 */ /* 0x000fe40000011605 */
[----:B------:R-:W-:Y:S02]  /*3ab0*/  @P0 MOV R2, R4 ;  /* 0x0000000400020202 */ /* 0x000fe40000000f00 */
[----:B------:R-:W-:Y:S01]  /*3ac0*/  @P0 R2UR UR4, R0 ;  /* 0x00000000000402ca */ /* 0x000fe200000e0000 */
[----:B------:R-:W-:Y:S01]  /*3ad0*/  VIADD R0, R8, 0x90 ;  /* 0x0000009008007836 */ /* 0x000fe20000000000 */
[----:B------:R-:W-:Y:S02]  /*3ae0*/  @P0 LOP3.LUT R4, R5, 0xffff, RZ, 0xc0, !PT ;  /* 0x0000ffff05040812 */ /* 0x000fe400078ec0ff */
[----:B------:R-:W-:Y:S02]  /*3af0*/  @P0 R2UR UR6, R2 ;  /* 0x00000000020602ca */ /* 0x000fe400000e0000 */
[----:B------:R-:W-:Y:S02]  /*3b00*/  PRMT R0, RZ, 0x654, R0 ;  /* 0x00000654ff007816 */ /* 0x000fe40000000000 */
[----:B------:R-:W-:Y:S02]  /*3b10*/  @P0 R2UR UR5, R4 ;  /* 0x00000000040502ca */ /* 0x000fe400000e0000 */
[----:B------:R1:W-:Y:S03]  /*3b20*/  SYNCS.ARRIVE.TRANS64.RED.A1T0 RZ, [R0+URZ], RZ ;  /* 0x000000ff00ff79a7 */ /* 0x0003e600081004ff */
[----:B------:R-:W-:Y:S04]  /*3b30*/  @UP3 UMOV UR40, UR4 ;  /* 0x0000000400283c82 */ /* 0x000fe80008000000 */
[----:B------:R-:W-:Y:S04]  /*3b40*/  @UP3 UMOV UR14, UR6 ;  /* 0x00000006000e3c82 */ /* 0x000fe80008000000 */
[----:B------:R-:W-:Y:S01]  /*3b50*/  @UP3 UMOV UR13, UR5 ;  /* 0x00000005000d3c82 */ /* 0x000fe20008000000 */
[----:B------:R-:W-:Y:S05]  /*3b60*/  BRA.U !UP0, `(.L_x_60) ;  /* 0x0000000108c07547 */ /* 0x000fea000b800000 */
[----:B------:R-:W-:Y:S02]  /*3b70*/  UIMAD.WIDE.U32 UR8, UR13, UR51, URZ ;  /* 0x000000330d0872a5 */ /* 0x000fe4000f8e00ff */
[----:B------:R-:W-:Y:S02]  /*3b80*/  UP2UR UR10, UPR, URZ, 0x4 ;  /* 0x00000004ff0a7883 */ /* 0x000fe40008000000 */
[----:B------:R-:W-:Y:S02]  /*3b90*/  UISETP.NE.AND UP2, UPT, UR50, 0x1, UPT ;  /* 0x000000013200788c */ /* 0x000fe4000bf45270 */
[----:B------:R-:W-:Y:S02]  /*3ba0*/  UIMAD.WIDE.U32 UR16, UR14, UR48, URZ ;  /* 0x000000300e1072a5 */ /* 0x000fe4000f8e00ff */
[----:B------:R-:W-:Y:S02]  /*3bb0*/  USEL UR4, UR41, UR46, !UP2 ;  /* 0x0000002e29047287 */ /* 0x000fe4000d000000 */
[----:B------:R-:W-:Y:S02]  /*3bc0*/  UISETP.NE.AND UP0, UPT, UR15, 0x1, UPT ;  /* 0x000000010f00788c */ /* 0x000fe4000bf05270 */
[----:B------:R-:W-:Y:S02]  /*3bd0*/  UP2UR UR24, UPR, URZ, 0x2 ;  /* 0x00000002ff187883 */ /* 0x000fe40008000000 */
[----:B------:R-:W-:Y:S02]  /*3be0*/  UISETP.NE.AND UP1, UPT, UR44, 0x1, UPT ;  /* 0x000000012c00788c */ /* 0x000fe4000bf25270 */
[----:B---3--:R-:W-:Y:S02]  /*3bf0*/  UIMAD.WIDE.U32 UR18, UR4, UR22, URZ ;  /* 0x00000016041272a5 */ /* 0x008fe4000f8e00ff */
[----:B------:R-:W-:Y:S01]  /*3c00*/  USEL UR7, UR45, UR47, !UP0 ;  /* 0x0000002f2d077287 */ /* 0x000fe2000c000000 */
[----:B------:R-:W-:Y:S02]  /*3c10*/  UMOV UR5, UR9 ;  /* 0x0000000900057c82 */ /* 0x000fe40008000000 */
[----:B------:R-:W-:Y:S02]  /*3c20*/  USHF.R.U32.HI UR6, URZ, UR55, UR5 ;  /* 0x00000037ff067299 */ /* 0x000fe40008011605 */
[----:B------:R-:W-:Y:S02]  /*3c30*/  UIMAD.WIDE.U32 UR20, UR7, UR22, URZ ;  /* 0x00000016071472a5 */ /* 0x000fe4000f8e00ff */
[----:B------:R-:W-:Y:S02]  /*3c40*/  USEL UR6, UR13, UR6, !UP2 ;  /* 0x000000060d067287 */ /* 0x000fe4000d000000 */
[----:B------:R-:W-:Y:S01]  /*3c50*/  UISETP.NE.AND UP2, UPT, UR10, URZ, UPT ;  /* 0x000000ff0a00728c */ /* 0x000fe2000bf45270 */
[----:B------:R-:W-:Y:S01]  /*3c60*/  UMOV UR5, UR17 ;  /* 0x0000001100057c82 */ /* 0x000fe20008000000 */
[----:B------:R-:W-:Y:S02]  /*3c70*/  UIMAD.WIDE.U32 UR16, UR6, UR22, URZ ;  /* 0x00000016061072a5 */ /* 0x000fe4000f8e00ff */
[----:B------:R-:W-:Y:S03]  /*3c80*/  USHF.R.U32.HI UR8, URZ, UR49, UR5 ;  /* 0x00000031ff087299 */ /* 0x000fe60008011605 */
[----:B------:R-:W-:Y:S02]  /*3c90*/  UMOV UR5, UR19 ;  /* 0x0000001300057c82 */ /* 0x000fe40008000000 */
[----:B------:R-:W-:Y:S03]  /*3ca0*/  @UP1 USHF.R.U32.HI UR4, URZ, UR23, UR5 ;  /* 0x00000017ff041299 */ /* 0x000fe60008011605 */
[----:B------:R-:W-:Y:S01]  /*3cb0*/  UMOV UR5, UR21 ;  /* 0x0000001500057c82 */ /* 0x000fe20008000000 */
[----:B------:R-:W-:Y:S02]  /*3cc0*/  UIMAD UR4, UR44, UR4, URZ ;  /* 0x000000042c0472a4 */ /* 0x000fe4000f8e02ff */
[----:B------:R-:W-:Y:S02]  /*3cd0*/  @UP1 USHF.R.U32.HI UR7, URZ, UR23, UR5 ;  /* 0x00000017ff071299 */ /* 0x000fe40008011605 */
[----:B------:R-:W-:Y:S02]  /*3ce0*/  USEL UR5, UR14, UR8, !UP0 ;  /* 0x000000080e057287 */ /* 0x000fe4000c000000 */
[----:B------:R-:W-:Y:S02]  /*3cf0*/  UIMAD UR8, UR44, UR7, URZ ;  /* 0x000000072c0872a4 */ /* 0x000fe4000f8e02ff */
[----:B------:R-:W-:Y:S03]  /*3d00*/  UISETP.GE.AND UP0, UPT, UR6, UR4, UPT ;  /* 0x000000040600728c */ /* 0x000fe6000bf06270 */
[----:B------:R-:W-:Y:S01]  /*3d10*/  UMOV UR4, UR17 ;  /* 0x0000001100047c82 */ /* 0x000fe20008000000 */
[----:B------:R-:W-:Y:S02]  /*3d20*/  UISETP.GE.OR UP0, UPT, UR5, UR8, UP0 ;  /* 0x000000080500728c */ /* 0x000fe40008706670 */
[----:B------:R-:W-:Y:S02]  /*3d30*/  USHF.R.U32.HI UR4, URZ, UR23, UR4 ;  /* 0x00000017ff047299 */ /* 0x000fe40008011604 */
[----:B------:R-:W-:Y:S02]  /*3d40*/  UIMAD.WIDE.U32 UR8, UR5, UR22, URZ ;  /* 0x00000016050872a5 */ /* 0x000fe4000f8e00ff */
[----:B------:R-:W-:Y:S04]  /*3d50*/  USEL UR10, UR6, UR4, !UP1 ;  /* 0x00000004060a7287 */ /* 0x000fe8000c800000 */
[----:B------:R-:W-:Y:S01]  /*3d60*/  UIADD3 UR12, UPT, UPT, -UR10, URZ, URZ ;  /* 0x000000ff0a0c7290 */ /* 0x000fe2000fffe1ff */
[----:B------:R-:W-:Y:S02]  /*3d70*/  @!UP0 UMOV UR4, UR9 ;  /* 0x0000000900048c82 */ /* 0x000fe40008000000 */
[----:B------:R-:W-:Y:S02]  /*3d80*/  @!UP0 USHF.R.U32.HI UR4, URZ, UR23, UR4 ;  /* 0x00000017ff048299 */ /* 0x000fe40008011604 */
[----:B------:R-:W-:Y:S02]  /*3d90*/  UIMAD UR8, UR44, UR12, UR6 ;  /* 0x0000000c2c0872a4 */ /* 0x000fe4000f8e0206 */
[----:B------:R-:W-:Y:S02]  /*3da0*/  @!UP0 USEL UR4, UR5, UR4, !UP1 ;  /* 0x0000000405048287 */ /* 0x000fe4000c800000 */
[----:B------:R-:W-:Y:S02]  /*3db0*/  UISETP.NE.AND UP1, UPT, UR24, URZ, UPT ;  /* 0x000000ff1800728c */ /* 0x000fe4000bf25270 */
[----:B------:R-:W-:Y:S02]  /*3dc0*/  @!UP0 UIMAD UR7, UR7, UR8, UR4 ;  /* 0x00000008070782a4 */ /* 0x000fe4000f8e0204 */
[----:B------:R-:W-:Y:S02]  /*3dd0*/  @!UP0 UIADD3 UR9, UPT, UPT, UR10, -UR4, URZ ;  /* 0x800000040a098290 */ /* 0x000fe4000fffe0ff */
[----:B------:R-:W-:Y:S02]  /*3de0*/  UIADD3 UR8, UPT, UPT, -UR6, URZ, URZ ;  /* 0x000000ff06087290 */ /* 0x000fe4000fffe1ff */
[----:B------:R-:W-:Y:S02]  /*3df0*/  UIADD3 UR4, UPT, UPT, -UR5, URZ, URZ ;  /* 0x000000ff05047290 */ /* 0x000fe4000fffe1ff */
[----:B------:R-:W-:Y:S03]  /*3e00*/  @!UP0 UIMAD UR6, UR9, UR44, UR5 ;  /* 0x0000002c090682a4 */ /* 0x000fe6000f8e0205 */
[----:B------:R-:W-:Y:S01]  /*3e10*/  @!UP0 UMOV UR5, UR7 ;  /* 0x0000000700058c82 */ /* 0x000fe20008000000 */
[----:B------:R-:W-:Y:S02]  /*3e20*/  UIMAD UR7, UR15, UR4, UR14 ;  /* 0x000000040f0772a4 */ /* 0x000fe4000f8e020e */
[----:B------:R-:W-:Y:S02]  /*3e30*/  UIMAD UR4, UR50, UR8, UR13 ;  /* 0x00000008320472a4 */ /* 0x000fe4000f8e020d */
[----:B------:R-:W-:Y:S02]  /*3e40*/  UIMAD UR14, UR5, UR15, UR7 ;  /* 0x0000000f050e72a4 */ /* 0x000fe4000f8e0207 */
[----:B------:R-:W-:Y:S11]  /*3e50*/  UIMAD UR13, UR6, UR50, UR4 ;  /* 0x00000032060d72a4 */ /* 0x000ff6000f8e0204 */
[----:B------:R-:W-:Y:S01]  /*3e60*/  @!UPT UIADD3 URZ, UPT, UPT, URZ, URZ, URZ ;  /* 0x000000fffffff290 */ /* 0x000fe2000fffe0ff */
.L_x_60:
[----:B------:R-:W2:Y:S01]  /*3e70*/  @!UP4 LDCU.128 UR16, c[0x0][0xd10] ;  /* 0x0001a200ff10c7ac */ /* 0x000ea20008000c00 */
[----:B------:R-:W-:Y:S04]  /*3e80*/  ISETP.NE.U32.AND P1, PT, RZ, UR42, PT ;  /* 0x0000002aff007c0c */ /* 0x000fe8000bf25070 */
[----:B------:R-:W-:Y:S01]  /*3e90*/  ISETP.NE.AND.EX P1, PT, RZ, UR43, PT, P1 ;  /* 0x0000002bff007c0c */ /* 0x000fe2000bf25310 */
[----:B------:R-:W4:Y:S01]  /*3ea0*/  @!UP4 LDCU UR5, c[0x0][0xd0c] ;  /* 0x0001a180ff05c7ac */ /* 0x000f220008000800 */
[----:B------:R-:W-:Y:S02]  /*3eb0*/  USHF.L.U32 UR33, UR25, 0x8, URZ ;  /* 0x0000000819217899 */ /* 0x000fe400080006ff */
[----:B------:R-:W-:Y:S02]  /*3ec0*/  USHF.L.U32 UR26, UR11, 0x7, URZ ;  /* 0x000000070b1a7899 */ /* 0x000fe400080006ff */
[----:B--2---:R-:W-:Y:S07]  /*3ed0*/  UIMAD.WIDE.U32 UR6, UR14, UR16, URZ ;  /* 0x000000100e0672a5 */ /* 0x004fee000f8e00ff */
[----:B------:R-:W-:Y:S01]  /*3ee0*/  @!UP4 UMOV UR4, UR7 ;  /* 0x000000070004cc82 */ /* 0x000fe20008000000 */
[----:B----4-:R-:W-:Y:S02]  /*3ef0*/  @!UP4 UISETP.NE.AND UP0, UPT, UR5, 0x1, UPT ;  /* 0x000000010500c88c */ /* 0x010fe4000bf05270 */
[----:B------:R-:W-:Y:S02]  /*3f00*/  @!UP4 USHF.R.U32.HI UR4, URZ, UR17, UR4 ;  /* 0x00000011ff04c299 */ /* 0x000fe40008011604 */
[----:B------:R-:W-:Y:S02]  /*3f10*/  UIMAD.WIDE.U32 UR6, UR13, UR19, URZ ;  /* 0x000000130d0672a5 */ /* 0x000fe4000f8e00ff */
[----:B------:R-:W-:Y:S02]  /*3f20*/  @!UP4 USEL UR8, UR14, UR4, !UP0 ;  /* 0x000000040e08c287 */ /* 0x000fe4000c000000 */
[----:B------:R-:W-:Y:S03]  /*3f30*/  @!UP4 UISETP.NE.AND UP0, UPT, UR18, 0x1, UPT ;  /* 0x000000011200c88c */ /* 0x000fe6000bf05270 */
[----:B------:R-:W-:Y:S02]  /*3f40*/  @!UP4 UMOV UR6, UR7 ;  /* 0x000000070006cc82 */ /* 0x000fe40008000000 */
[----:B------:R-:W2:Y:S02]  /*3f50*/  @!UP4 LDCU UR4, c[0x0][0xd20] ;  /* 0x0001a400ff04c7ac */ /* 0x000ea40008000800 */
[----:B--2---:R-:W-:Y:S04]  /*3f60*/  @!UP4 USHF.R.U32.HI UR6, URZ, UR4, UR6 ;  /* 0x00000004ff06c299 */ /* 0x004fe80008011606 */
[----:B------:R-:W-:Y:S04]  /*3f70*/  @!UP4 USEL UR6, UR13, UR6, !UP0 ;  /* 0x000000060d06c287 */ /* 0x000fe8000c000000 */
[----:B------:R-:W-:Y:S02]  /*3f80*/  @!UP4 UIADD3 UR4, UPT, UPT, -UR8, UR6, URZ ;  /* 0x000000060804c290 */ /* 0x000fe4000fffe1ff */
[----:B------:R-:W-:Y:S02]  /*3f90*/  @!UP4 UIADD3 UR6, UPT, UPT, UR8, -UR6, URZ ;  /* 0x800000060806c290 */ /* 0x000fe4000fffe0ff */
[----:B------:R-:W-:Y:S02]  /*3fa0*/  @!UP4 UIMAD UR14, UR4, UR5, UR14 ;  /* 0x00000005040ec2a4 */ /* 0x000fe4000f8e020e */
[----:B------:R-:W-:Y:S01]  /*3fb0*/  @!UP4 UIMAD UR13, UR6, UR18, UR13 ;  /* 0x00000012060dc2a4 */ /* 0x000fe2000f8e020d */
[----:B------:R-:W-:Y:S11]  /*3fc0*/  BRA.U UP1, `(.L_x_61) ;  /* 0x0000000101107547 */ /* 0x000ff6000b800000 */
[----:B-1----:R-:W-:Y:S04]  /*3fd0*/  MOV R0, UR53 ;  /* 0x0000003500007c02 */ /* 0x002fe80008000f00 */
[----:B------:R-:W-:Y:S04]  /*3fe0*/  SHF.L.U32 R5, R0, 0x1f, RZ ;  /* 0x0000001f00057819 */ /* 0x000fe800000006ff */
[----:B------:R-:W1:Y:S02]  /*3ff0*/  SYNCS.PHASECHK.TRANS64.TRYWAIT P0, [UR32+0x78], R5 ;  /* 0x00007805ff0075a7 */ /* 0x000e640008001120 */
[----:B-1----:R-:W-:Y:S05]  /*4000*/  @!P0 BRA `(.L_x_62) ;  /* 0x000000b4002c8947 */ /* 0x002fea0003800000 */
.L_x_61:
[----:B------:R-:W-:Y:S05]  /*4010*/  BRA.U !UP5, `(.L_x_63) ;  /* 0x000000010d387547 */ /* 0x000fea000b800000 */
[----:B------:R-:W-:Y:S01]  /*4020*/  UPLOP3.LUT UP2, UPT, UPT, UPT, UP6, 0x80, 0x8 ;  /* 0x000000000008789c */ /* 0x000fe20003f4f060 */
[----:B-1----:R-:W-:Y:S01]  /*4030*/  HFMA2 R0, -RZ, RZ, 0, 5.9604644775390625e-08 ;  /* 0x00000001ff007431 */ /* 0x002fe200000001ff */
[----:B------:R-:W1:Y:S01]  /*4040*/  LDCU.64 UR8, c[0x0][0x358] ;  /* 0x00006b00ff0877ac */ /* 0x000e620008000a00 */
[----:B------:R-:W-:Y:S03]  /*4050*/  IMAD.MOV.U32 R79, RZ, RZ, 0x1 ;  /* 0x00000001ff4f7424 */ /* 0x000fe600078e00ff */
[----:B------:R-:W-:Y:S05]  /*4060*/  PLOP3.LUT P0, PT, PT, PT, UP2, 0x80, 0x8 ;  /* 0x000000000008781c */ /* 0x000fea0003f0f028 */
[----:B------:R-:W2:Y:S01]  /*4070*/  @UP2 LDCU.64 UR4, c[0x0][0xa88] ;  /* 0x00015100ff0427ac */ /* 0x000ea20008000a00 */
[----:B------:R-:W-:Y:S07]  /*4080*/  @UP2 UIMAD UR6, UR36, UR42, URZ ;  /* 0x0000002a240622a4 */ /* 0x000fee000f8e02ff */
[----:B------:R-:W-:Y:S01]  /*4090*/  @!P0 PRMT R79, R0, 0x7610, R79 ;  /* 0x00007610004f8816 */ /* 0x000fe2000000004f */
[----:B--2---:R-:W-:Y:S06]  /*40a0*/  @UP2 UIMAD.WIDE UR4, UR6, 0x4, UR4 ;  /* 0x00000004060428a5 */ /* 0x004fec000f8e0204 */
[----:B------:R-:W-:Y:S01]  /*40b0*/  IMAD.U32 R4, RZ, RZ, UR4 ;  /* 0x00000004ff047e24 */ /* 0x000fe2000f8e00ff */
[----:B------:R-:W-:Y:S04]  /*40c0*/  MOV R5, UR5 ;  /* 0x0000000500057c02 */ /* 0x000fe80008000f00 */
[----:B------:R-:W2:Y:S01]  /*40d0*/  @!UP2 LDCU UR4, c[0x0][0xa80] ;  /* 0x00015000ff04a7ac */ /* 0x000ea20008000800 */
[----:B-1---5:R4:W5:Y:S02]  /*40e0*/  @P0 LDG.E R41, desc[UR8][R4.64] ;  /* 0x0000000804290981 */ /* 0x022964000c1e1900 */
[----:B--2-4-:R-:W-:Y:S07]  /*40f0*/  @!P0 IMAD.U32 R41, RZ, RZ, UR4 ;  /* 0x00000004ff298e24 */ /* 0x014fee000f8e00ff */
.L_x_63:
[----:B-----5:R-:W-:Y:S01]  /*4100*/  @!P1 FSETP.EQ.AND P0, PT, R41, RZ, PT ;  /* 0x000000ff2900920b */ /* 0x020fe20003f02000 */
[----:B------:R-:W-:Y:S01]  /*4110*/  @!UPT UIADD3 URZ, UPT, UPT, URZ, URZ, URZ ;  /* 0x000000fffffff290 */ /* 0x000fe2000fffe0ff */
[----:B------:R-:W-:Y:S11]  /*4120*/  @!P1 BRA `(.L_x_64) ;  /* 0x0000000000149947 */ /* 0x000ff60003800000 */
[----:B------:R-:W-:Y:S02]  /*4130*/  LOP3.LUT P1, RZ, R79, 0xff, RZ, 0xc0, !PT ;  /* 0x000000ff4fff7812 */ /* 0x000fe4000782c0ff */
[----:B------:R-:W-:Y:S04]  /*4140*/  PLOP3.LUT P0, PT, PT, PT, UP2, 0x80, 0x8 ;  /* 0x000000000008781c */ /* 0x000fe80003f0f028 */
[----:B------:R-:W-:Y:S07]  /*4150*/  PLOP3.LUT P0, PT, P0, PT, PT, 0x8, 0x80 ;  /* 0x000000000080781c */ /* 0x000fee000070e170 */
[----:B------:R-:W-:Y:S11]  /*4160*/  @P1 FSETP.EQ.AND P0, PT, R41, RZ, PT ;  /* 0x000000ff2900120b */ /* 0x000ff60003f02000 */
[----:B------:R-:W-:Y:S02]  /*4170*/  @!UPT UIADD3 URZ, UPT, UPT, URZ, URZ, URZ ;  /* 0x000000fffffff290 */ /* 0x000fe4000fffe0ff */
.L_x_64:
[----:B------:R-:W-:Y:S01]  /*4180*/  ULEA UR16, UR29, UR32, 0x3 ;  /* 0x000000201d107291 */ /* 0x000fe2000f8e18ff */
[----:B-1----:R-:W-:Y:S02]  /*4190*/  SHF.L.U32 R5, R11, 0x1f, RZ ;  /* 0x0000001f0b057819 */ /* 0x002fe400000006ff */
[----:B------:R-:W-:Y:S01]  /*41a0*/  ELECT P1, URZ, PT ;  /* 0x0000000000ff782f */ /* 0x000fe20003820000 */
[----:B------:R-:W-:Y:S03]  /*41b0*/  ULOP3.LUT UR34, UR35, 0x1, URZ, 0xc0, !UPT ;  /* 0x0000000123227892 */ /* 0x000fe6000f8ec0ff */
[----:B------:R-:W-:Y:S02]  /*41c0*/  PLOP3.LUT P1, PT, P0, P1, PT, 0xf2, 0x2f ;  /* 0x00000000002f781c */ /* 0x000fe40000723e72 */
[----:B------:R-:W1:Y:S11]  /*41d0*/  SYNCS.PHASECHK.TRANS64.TRYWAIT P2, [UR16+0x58], R5 ;  /* 0x00005805ff0075a7 */ /* 0x000e760008041110 */
[----:B------:R-:W-:Y:S05]  /*41e0*/  @!P1 IADD3 R4, P0, PT, R12, 0x780, RZ ;  /* 0x000007800c049810 */ /* 0x000fea0007f1e0ff */
[----:B------:R-:W-:Y:S01]  /*41f0*/  @!P1 IMAD.X R2, RZ, RZ, R13, P0 ;  /* 0x000000ffff029224 */ /* 0x000fe200000e060d */
[----:B-1----:R-:W-:Y:S07]  /*4200*/  @!P2 BRA `(.L_x_65) ;  /* 0x000000b000c4a947 */ /* 0x002fee0003800000 */
.L_x_194:
[----:B------:R-:W-:Y:S01]  /*4210*/  UIADD3 UR25, UPT, UPT, UR16, 0x40, URZ ;  /* 0x0000004010197890 */ /* 0x000fe2000fffe0ff */
[----:B------:R-:W-:Y:S01]  /*4220*/  @!P1 R2UR UR5, R4 ;  /* 0x00000000040592ca */ /* 0x000fe200000e0000 */
[----:B------:R-:W-:Y:S01]  /*4230*/  UMOV UR8, 0x0 ;  /* 0x0000000000087882 */ /* 0x000fe20000000000 */
[----:B------:R-:W-:Y:S01]  /*4240*/  @!P1 R2UR UR4, R2 ;  /* 0x00000000020492ca */ /* 0x000fe200000e0000 */
[----:B------:R-:W-:Y:S01]  /*4250*/  UMOV UR18, 0x0 ;  /* 0x0000000000127882 */ /* 0x000fe20000000000 */
[----:B------:R-:W-:Y:S01]  /*4260*/  ISETP.NE.AND P0, PT, RZ, UR34, !P1 ;  /* 0x00000022ff007c0c */ /* 0x000fe2000cf05270 */
[----:B------:R-:W-:Y:S01]  /*4270*/  VOTEU.ALL UP1, P1 ;  /* 0x0000000000ff7886 */ /* 0x000fe20000820000 */
[----:B------:R-:W-:Y:S01]  /*4280*/  UMOV UR9, 0x10000000 ;  /* 0x1000000000097882 */ /* 0x000fe20000000000 */
[----:B------:R-:W-:Y:S01]  /*4290*/  UMOV UR28, UR36 ;  /* 0x00000024001c7c82 */ /* 0x000fe20008000000 */
[----:B------:R-:W-:Y:S01]  /*42a0*/  VOTEU.ALL UP0, P1 ;  /* 0x0000000000ff7886 */ /* 0x000fe20000800000 */
[----:B------:R-:W-:Y:S01]  /*42b0*/  UMOV UR19, 0x10000000 ;  /* 0x1000000000137882 */ /* 0x000fe20000000000 */
[----:B------:R-:W-:Y:S03]  /*42c0*/  UMOV UR12, UR36 ;  /* 0x00000024000c7c82 */ /* 0x000fe60008000000 */
[----:B------:R-:W-:Y:S01]  /*42d0*/  @!UP0 UIADD3 UR6, UPT, UPT, UR33, 0xe0, URZ ;  /* 0x000000e021068890 */ /* 0x000fe2000fffe0ff */
[----:B------:R-:W-:Y:S01]  /*42e0*/  IMAD.U32 R4, RZ, RZ, UR5 ;  /* 0x00000005ff047e24 */ /* 0x000fe2000f8e00ff */
[----:B------:R-:W-:Y:S01]  /*42f0*/  @!UP0 UIADD3 UR10, UPT, UPT, UR26, 0x20, URZ ;  /* 0x000000201a0a8890 */ /* 0x000fe2000fffe0ff */
[----:B-1----:R-:W-:Y:S01]  /*4300*/  IMAD.U32 R5, RZ, RZ, UR4 ;  /* 0x00000004ff057e24 */ /* 0x002fe2000f8e00ff */
[----:B------:R-:W-:Y:S02]  /*4310*/  @!UP0 ULEA UR4, UR29, UR32, 0xe ;  /* 0x000000201d048291 */ /* 0x000fe4000f8e70ff */
[----:B------:R-:W-:Y:S01]  /*4320*/  @!P1 IMAD.U32 R0, RZ, RZ, UR6 ;  /* 0x00000006ff009e24 */ /* 0x000fe2000f8e00ff */
[----:B------:R-:W-:Y:S01]  /*4330*/  @!P1 R2UR UR6, R4 ;  /* 0x00000000040692ca */ /* 0x000fe200000e0000 */
[----:B------:R-:W-:Y:S01]  /*4340*/  @P0 IMAD R0, RZ, RZ, UR33 ;  /* 0x00000021ff000e24 */ /* 0x000fe2000f8e02ff */
[----:B------:R-:W-:Y:S01]  /*4350*/  @!P1 R2UR UR7, R5 ;  /* 0x00000000050792ca */ /* 0x000fe200000e0000 */
[----:B------:R-:W-:Y:S01]  /*4360*/  @!UP0 UIADD3 UR24, UPT, UPT, UR4, 0x200, URZ ;  /* 0x0000020004188890 */ /* 0x000fe2000fffe0ff */
[----:B------:R-:W-:Y:S01]  /*4370*/  PLOP3.LUT P0, PT, P1, PT, PT, 0x8, 0x80 ;  /* 0x000000000080781c */ /* 0x000fe20000f0e170 */
[----:B------:R-:W-:Y:S11]  /*4380*/  UMOV UR5, 0x10000000 ;  /* 0x1000000000057882 */ /* 0x000ff60000000000 */
[----:B------:R-:W-:Y:S01]  /*4390*/  @!UPT UIADD3 URZ, UPT, UPT, URZ, URZ, URZ ;  /* 0x000000fffffff290 */ /* 0x000fe2000fffe0ff */
[C---:B------:R-:W-:Y:S02]  /*43a0*/  @P0 R2UR.BROADCAST UR27, R0.reuse ;  /* 0x00000000001b02ca */ /* 0x040fe400008e0000 */
[----:B------:R-:W-:Y:S11]  /*43b0*/  PLOP3.LUT P0, PT, P1, PT, PT, 0x8, 0x80 ;  /* 0x000000000080781c */ /* 0x000ff60000f0e170 */
[----:B------:R-:W-:Y:S02]  /*43c0*/  @!UPT UIADD3 URZ, UPT, UPT, URZ, URZ, URZ ;  /* 0x000000fffffff290 */ /* 0x000fe4000fffe0ff */
[C---:B------:R-:W-:Y:S02]  /*43d0*/  @P0 R2UR.BROADCAST UR11, R0.reuse ;  /* 0x00000000000b02ca */ /* 0x040fe400008e0000 */
[----:B------:R-:W-:Y:S01]  /*43e0*/  PLOP3.LUT P0, PT, P1, PT, PT, 0x8, 0x80 ;  /* 0x000000000080781c */ /* 0x000fe20000f0e170 */
[----:B------:R1:W-:Y:S01]  /*43f0*/  @!UP1 UTMALDG.3D [UR24], [UR6], desc[UR8] ;  /* 0x00000818060095b4 */ /* 0x0003e20008011000 */
[----:B------:R-:W-:Y:S01]  /*4400*/  VOTEU.ALL UP1, P1 ;  /* 0x0000000000ff7886 */ /* 0x000fe20000820000 */
[----:B-1----:R-:W-:Y:S01]  /*4410*/  @!UP0 UIADD3 UR8, UPT, UPT, UR4, 0x1200, URZ ;  /* 0x0000120004088890 */ /* 0x002fe2000fffe0ff */
[----:B------:R-:W-:Y:S08]  /*4420*/  UMOV UR9, UR25 ;  /* 0x0000001900097c82 */ /* 0x000ff00008000000 */
[----:B------:R1:W-:Y:S01]  /*4430*/  @!UP1 UTMALDG.3D [UR8], [UR6], desc[UR18] ;  /* 0x00001208060095b4 */ /* 0x0003e20008011000 */
[----:B------:R-:W-:Y:S01]  /*4440*/  VOTEU.ALL UP1, P1 ;  /* 0x0000000000ff7886 */ /* 0x000fe20000820000 */
[C---:B-1----:R-:W-:Y:S01]  /*4450*/  @P0 R2UR.BROADCAST UR11, R0.reuse ;  /* 0x00000000000b02ca */ /* 0x042fe200008e0000 */
[----:B------:R-:W-:Y:S01]  /*4460*/  @!UP0 UIADD3 UR10, UPT, UPT, UR26, 0x40, URZ ;  /* 0x000000401a0a8890 */ /* 0x000fe2000fffe0ff */
[----:B------:R-:W-:Y:S01]  /*4470*/  PLOP3.LUT P0, PT, P1, PT, PT, 0x8, 0x80 ;  /* 0x000000000080781c */ /* 0x000fe20000f0e170 */
[----:B------:R-:W-:Y:S10]  /*4480*/  @!UP0 UIADD3 UR8, UPT, UPT, UR4, 0x2200, URZ ;  /* 0x0000220004088890 */ /* 0x000ff4000fffe0ff */
[----:B------:R1:W-:Y:S02]  /*4490*/  @!UP1 UTMALDG.3D [UR8], [UR6], desc[UR18] ;  /* 0x00001208060095b4 */ /* 0x0003e40008011000 */
[----:B-1----:R-:W-:Y:S01]  /*44a0*/  @P0 R2UR.BROADCAST UR11, R0 ;  /* 0x00000000000b02ca */ /* 0x002fe200008e0000 */
[----:B------:R-:W-:Y:S01]  /*44b0*/  @!UP0 UIADD3 UR10, UPT, UPT, UR26, 0x60, URZ ;  /* 0x000000601a0a8890 */ /* 0x000fe2000fffe0ff */
[----:B------:R-:W-:Y:S01]  /*44c0*/  @!P1 IMAD.MOV.U32 R0, RZ, RZ, 0x4000 ;  /* 0x00004000ff009424 */ /* 0x000fe200078e00ff */
[----:B------:R-:W-:Y:S01]  /*44d0*/  @!UP0 UIADD3 UR8, UPT, UPT, UR4, 0x3200, URZ ;  /* 0x0000320004088890 */ /* 0x000fe2000fffe0ff */
[----:B------:R-:W-:Y:S01]  /*44e0*/  @!P1 IADD3 R4, P0, PT, R12, 0x780, RZ ;  /* 0x000007800c049810 */ /* 0x000fe20007f1e0ff */
[----:B------:R-:W-:Y:S01]  /*44f0*/  VOTEU.ALL UP0, P1 ;  /* 0x0000000000ff7886 */ /* 0x000fe20000800000 */
[----:B------:R-:W-:Y:S03]  /*4500*/  UMOV UR4, 0x0 ;  /* 0x0000000000047882 */ /* 0x000fe60000000000 */
[----:B------:R-:W-:Y:S04]  /*4510*/  @!P1 IMAD.X R2, RZ, RZ, R13, P0 ;  /* 0x000000ffff029224 */ /* 0x000fe800000e060d */
[----:B------:R1:W-:Y:S01]  /*4520*/  @!UP0 UTMALDG.3D [UR8], [UR6], desc[UR4] ;  /* 0x00000408060085b4 */ /* 0x0003e20008011000 */
[----:B------:R2:W-:Y:S01]  /*4530*/  @!P1 SYNCS.ARRIVE.TRANS64.RED.A0TR RZ, [UR16+0x40], R0 ;  /* 0x00004000ffff99a7 */ /* 0x0005e20008300410 */
[----:B-1----:R-:W-:Y:S04]  /*4540*/  UIADD3 UR4, UPT, UPT, UR29, 0x1, URZ ;  /* 0x000000011d047890 */ /* 0x002fe8000fffe0ff */
[----:B------:R-:W-:Y:S04]  /*4550*/  UISETP.NE.AND UP0, UPT, UR4, 0x3, UPT ;  /* 0x000000030400788c */ /* 0x000fe8000bf05270 */
[----:B------:R-:W-:Y:S02]  /*4560*/  USEL UR18, UR4, URZ, UP0 ;  /* 0x000000ff04127287 */ /* 0x000fe40008000000 */
[----:B------:R-:W-:Y:S02]  /*4570*/  UPRMT UR4, UR37, 0x654, UR25 ;  /* 0x0000065425047896 */ /* 0x000fe40008000019 */
[----:B------:R-:W-:Y:S02]  /*4580*/  USEL UR5, URZ, 0x1, UP0 ;  /* 0x00000001ff057887 */ /* 0x000fe40008000000 */
[----:B------:R-:W-:Y:S04]  /*4590*/  ULEA UR17, UR18, UR32, 0x3 ;  /* 0x0000002012117291 */ /* 0x000fe8000f8e18ff */
[----:B------:R-:W-:Y:S01]  /*45a0*/  LOP3.LUT R6, R11, UR5, RZ, 0x3c, !PT ;  /* 0x000000050b067c12 */ /* 0x000fe2000f8e3cff */
[----:B------:R-:W-:Y:S03]  /*45b0*/  SYNCS.ARRIVE.TRANS64.RED.A1T0 RZ, [UR4], RZ ;  /* 0x000000ffffff79a7 */ /* 0x000fe60008100404 */
[----:B------:R-:W-:Y:S04]  /*45c0*/  SHF.L.U32 R5, R6, 0x1f, RZ ;  /* 0x0000001f06057819 */ /* 0x000fe800000006ff */
[----:B------:R-:W1:Y:S02]  /*45d0*/  SYNCS.PHASECHK.TRANS64.TRYWAIT P2, [UR17+0x58], R5 ;  /* 0x00005805ff0075a7 */ /* 0x000e640008041111 */
[----:B-12---:R-:W-:Y:S05]  /*45e0*/  @!P2 BRA `(.L_x_66) ;  /* 0x000000ac00e4a947 */ /* 0x006fea0003800000 */
.L_x_196:
[----:B------:R-:W-:Y:S01]  /*45f0*/  UIADD3 UR9, UPT, UPT, UR17, 0x40, URZ ;  /* 0x0000004011097890 */ /* 0x000fe2000fffe0ff */
[----:B------:R-:W-:Y:S01]  /*4600*/  @!P1 R2UR UR5, R4 ;  /* 0x00000000040592ca */ /* 0x000fe200000e0000 */
[----:B------:R-:W-:Y:S01]  /*4610*/  UMOV UR10, UR26 ;  /* 0x0000001a000a7c82 */ /* 0x000fe20008000000 */
[----:B------:R-:W-:Y:S01]  /*4620*/  @!P1 R2UR UR4, R2 ;  /* 0x00000000020492ca */ /* 0x000fe200000e0000 */
[----:B------:R-:W-:Y:S01]  /*4630*/  VOTEU.ALL UP1, P1 ;  /* 0x0000000000ff7886 */ /* 0x000fe20000820000 */
[----:B------:R-:W-:Y:S01]  /*4640*/  ISETP.NE.AND P0, PT, RZ, UR34, !P1 ;  /* 0x00000022ff007c0c */ /* 0x000fe2000cf05270 */
[----:B------:R-:W-:Y:S01]  /*4650*/  VOTEU.ALL UP0, P1 ;  /* 0x0000000000ff7886 */ /* 0x000fe20000800000 */
[----:B------:R-:W-:Y:S01]  /*4660*/  IMAD.U32 R2, RZ, RZ, UR33 ;  /* 0x00000021ff027e24 */ /* 0x000fe2000f8e00ff */
[----:B------:R-:W-:Y:S01]  /*4670*/  UMOV UR20, 0x0 ;  /* 0x0000000000147882 */ /* 0x000fe20000000000 */
[----:B------:R-:W-:Y:S01]  /*4680*/  UMOV UR21, 0x10000000 ;  /* 0x1000000000157882 */ /* 0x000fe20000000000 */
[----:B------:R-:W-:Y:S01]  /*4690*/  UMOV UR12, UR36 ;  /* 0x00000024000c7c82 */ /* 0x000fe20008000000 */
[----:B------:R-:W-:Y:S03]  /*46a0*/  @!UP0 UIADD3 UR6, UPT, UPT, UR33, 0xc0, URZ ;  /* 0x000000c021068890 */ /* 0x000fe6000fffe0ff */
[----:B------:R-:W-:Y:S01]  /*46b0*/  IMAD.U32 R4, RZ, RZ, UR5 ;  /* 0x00000005ff047e24 */ /* 0x000fe2000f8e00ff */
[----:B------:R-:W-:Y:S01]  /*46c0*/  UMOV UR5, 0x10000000 ;  /* 0x1000000000057882 */ /* 0x000fe20000000000 */
[----:B-1----:R-:W-:Y:S01]  /*46d0*/  IMAD.U32 R5, RZ, RZ, UR4 ;  /* 0x00000004ff057e24 */ /* 0x002fe2000f8e00ff */
[----:B------:R-:W-:Y:S01]  /*46e0*/  @!UP0 ULEA UR4, UR18, UR32, 0xe ;  /* 0x0000002012048291 */ /* 0x000fe2000f8e70ff */
[----:B------:R-:W-:Y:S01]  /*46f0*/  @!P1 IMAD.U32 R0, RZ, RZ, UR6 ;  /* 0x00000006ff009e24 */ /* 0x000fe2000f8e00ff */
[----:B------:R-:W-:Y:S01]  /*4700*/  @!P1 R2UR UR6, R4 ;  /* 0x00000000040692ca */ /* 0x000fe200000e0000 */
[----:B------:R-:W-:Y:S01]  /*4710*/  @P0 VIADD R0, R2, 0x20 ;  /* 0x0000002002000836 */ /* 0x000fe20000000000 */
[----:B------:R-:W-:Y:S01]  /*4720*/  @!P1 R2UR UR7, R5 ;  /* 0x00000000050792ca */ /* 0x000fe200000e0000 */
[----:B------:R-:W-:Y:S01]  /*4730*/  @!UP0 UIADD3 UR8, UPT, UPT, UR4, 0x200, URZ ;  /* 0x0000020004088890 */ /* 0x000fe2000fffe0ff */
[----:B------:R-:W-:Y:S11]  /*4740*/  PLOP3.LUT P0, PT, P1, PT, PT, 0x8, 0x80 ;  /* 0x000000000080781c */ /* 0x000ff60000f0e170 */
[----:B------:R-:W-:Y:S02]  /*4750*/  @!UPT UIADD3 URZ, UPT, UPT, URZ, URZ, URZ ;  /* 0x000000fffffff290 */ /* 0x000fe4000fffe0ff */
[C---:B------:R-:W-:Y:S02]  /*4760*/  @P0 R2UR.BROADCAST UR11, R0.reuse ;  /* 0x00000000000b02ca */ /* 0x040fe400008e0000 */
[----:B------:R-:W-:Y:S11]  /*4770*/  PLOP3.LUT P0, PT, P1, PT, PT, 0x8, 0x80 ;  /* 0x000000000080781c */ /* 0x000ff60000f0e170 */
[----:B------:R1:W-:Y:S01]  /*4780*/  @!UP1 UTMALDG.3D [UR8], [UR6], desc[UR20] ;  /* 0x00001408060095b4 */ /* 0x0003e20008011000 */
[----:B------:R-:W-:Y:S01]  /*4790*/  VOTEU.ALL UP1, P1 ;  /* 0x0000000000ff7886 */ /* 0x000fe20000820000 */
[C---:B-1----:R-:W-:Y:S01]  /*47a0*/  @P0 R2UR.BROADCAST UR11, R0.reuse ;  /* 0x00000000000b02ca */ /* 0x042fe200008e0000 */
[----:B------:R-:W-:Y:S01]  /*47b0*/  @!UP0 UIADD3 UR10, UPT, UPT, UR26, 0x20, URZ ;  /* 0x000000201a0a8890 */ /* 0x000fe2000fffe0ff */
[----:B------:R-:W-:Y:S01]  /*47c0*/  PLOP3.LUT P0, PT, P1, PT, PT, 0x8, 0x80 ;  /* 0x000000000080781c */ /* 0x000fe20000f0e170 */
[----:B------:R-:W-:Y:S10]  /*47d0*/  @!UP0 UIADD3 UR8, UPT, UPT, UR4, 0x1200, URZ ;  /* 0x0000120004088890 */ /* 0x000ff4000fffe0ff */
        /* <DEDUP_REMOVED lines=28> */
.L_x_198:
[----:B------:R-:W-:Y:S01]  /*49a0*/  UIADD3 UR9, UPT, UPT, UR16, 0x40, URZ ;  /* 0x0000004010097890 */ /* 0x000fe2000fffe0ff */
[----:B------:R-:W-:Y:S01]  /*49b0*/  @!P1 R2UR UR5, R5 ;  /* 0x00000000050592ca */ /* 0x000fe200000e0000 */
[----:B------:R-:W-:Y:S01]  /*49c0*/  UMOV UR21, 0x10000000 ;  /* 0x1000000000157882 */ /* 0x000fe20000000000 */
[----:B------:R-:W-:Y:S01]  /*49d0*/  @!P1 R2UR UR4, R4 ;  /* 0x00000000040492ca */ /* 0x000fe200000e0000 */
[----:B------:R-:W-:Y:S01]  /*49e0*/  UMOV UR10, UR26 ;  /* 0x0000001a000a7c82 */ /* 0x000fe20008000000 */
[----:B------:R-:W-:Y:S01]  /*49f0*/  ISETP.NE.AND P0, PT, RZ, UR34, !P1 ;  /* 0x00000022ff007c0c */ /* 0x000fe2000cf05270 */
[----:B------:R-:W-:Y:S01]  /*4a00*/  VOTEU.ALL UP0, P1 ;  /* 0x0000000000ff7886 */ /* 0x000fe20000800000 */
[----:B------:R-:W-:Y:S01]  /*4a10*/  VOTEU.ALL UP1, P1 ;  /* 0x0000000000ff7886 */ /* 0x000fe20000820000 */
[----:B------:R-:W-:Y:S01]  /*4a20*/  UMOV UR20, 0x0 ;  /* 0x0000000000147882 */ /* 0x000fe20000000000 */
[----:B------:R-:W-:Y:S02]  /*4a30*/  UMOV UR12, UR36 ;  /* 0x00000024000c7c82 */ /* 0x000fe40008000000 */
[----:B------:R-:W-:Y:S03]  /*4a40*/  @!UP0 UIADD3 UR6, UPT, UPT, UR33, 0xa0, URZ ;  /* 0x000000a021068890 */ /* 0x000fe6000fffe0ff */
[----:B------:R-:W-:Y:S01]  /*4a50*/  IMAD.U32 R4, RZ, RZ, UR5 ;  /* 0x00000005ff047e24 */ /* 0x000fe2000f8e00ff */
[----:B------:R-:W-:Y:S01]  /*4a60*/  UMOV UR5, 0x10000000 ;  /* 0x1000000000057882 */ /* 0x000fe20000000000 */
[----:B------:R-:W-:Y:S01]  /*4a70*/  IMAD.U32 R5, RZ, RZ, UR4 ;  /* 0x00000004ff057e24 */ /* 0x000fe2000f8e00ff */
[----:B------:R-:W-:Y:S01]  /*4a80*/  @!UP0 ULEA UR4, UR18, UR32, 0xe ;  /* 0x0000002012048291 */ /* 0x000fe2000f8e70ff */
[----:B-1----:R-:W-:Y:S01]  /*4a90*/  @!P1 IMAD.U32 R0, RZ, RZ, UR6 ;  /* 0x00000006ff009e24 */ /* 0x002fe2000f8e00ff */
        /* <DEDUP_REMOVED lines=42> */
.L_x_200:
[----:B------:R-:W-:Y:S01]  /*4d40*/  UIADD3 UR25, UPT, UPT, UR21, 0x40, URZ ;  /* 0x0000004015197890 */ /* 0x000fe2000fffe0ff */
[----:B------:R-:W-:Y:S01]  /*4d50*/  @!P1 R2UR UR5, R5 ;  /* 0x00000000050592ca */ /* 0x000fe200000e0000 */
[----:B------:R-:W-:Y:S01]  /*4d60*/  VOTEU.ALL UP1, P1 ;  /* 0x0000000000ff7886 */ /* 0x000fe20000820000 */
[----:B------:R-:W-:Y:S01]  /*4d70*/  @!P1 R2UR UR4, R4 ;  /* 0x00000000040492ca */ /* 0x000fe200000e0000 */
[----:B------:R-:W-:Y:S01]  /*4d80*/  UMOV UR30, 0x0 ;  /* 0x00000000001e7882 */ /* 0x000fe20000000000 */
[----:B------:R-:W-:Y:S01]  /*4d90*/  UMOV UR31, 0x10000000 ;  /* 0x10000000001f7882 */ /* 0x000fe20000000000 */
[----:B------:R-:W-:Y:S01]  /*4da0*/  UMOV UR28, UR36 ;  /* 0x00000024001c7c82 */ /* 0x000fe20008000000 */
[----:B------:R-:W-:Y:S01]  /*4db0*/  UMOV UR12, UR36 ;  /* 0x00000024000c7c82 */ /* 0x000fe20008000000 */
[----:B------:R-:W-:Y:S01]  /*4dc0*/  UMOV UR9, UR25 ;  /* 0x0000001900097c82 */ /* 0x000fe20008000000 */
[----:B------:R-:W-:Y:S01]  /*4dd0*/  UMOV UR20, UR36 ;  /* 0x0000002400147c82 */ /* 0x000fe20008000000 */
[----:B------:R-:W-:Y:S01]  /*4de0*/  VOTEU.ALL UP0, P1 ;  /* 0x0000000000ff7886 */ /* 0x000fe20000800000 */
[----:B------:R-:W-:Y:S01]  /*4df0*/  UMOV UR17, UR25 ;  /* 0x0000001900117c82 */ /* 0x000fe20008000000 */
[----:B-1----:R-:W-:Y:S02]  /*4e00*/  @!P1 IMAD.MOV.U32 R0, RZ, RZ, 0x4000 ;  /* 0x00004000ff009424 */ /* 0x002fe400078e00ff */
[----:B------:R-:W-:Y:S01]  /*4e10*/  IMAD.U32 R4, RZ, RZ, UR5 ;  /* 0x00000005ff047e24 */ /* 0x000fe2000f8e00ff */
[----:B------:R-:W-:Y:S01]  /*4e20*/  @!UP0 UIMAD UR5, UR34, -0x20, UR33 ;  /* 0xffffffe0220588a4 */ /* 0x000fe2000f8e0221 */
[----:B------:R-:W-:Y:S01]  /*4e30*/  IMAD.U32 R5, RZ, RZ, UR4 ;  /* 0x00000004ff057e24 */ /* 0x000fe2000f8e00ff */
[----:B------:R-:W-:Y:S02]  /*4e40*/  @!UP0 ULEA UR4, UR29, UR32, 0xe ;  /* 0x000000201d048291 */ /* 0x000fe4000f8e70ff */
[----:B------:R-:W-:Y:S01]  /*4e50*/  @!P1 R2UR UR6, R4 ;  /* 0x00000000040692ca */ /* 0x000fe200000e0000 */
[----:B------:R-:W-:Y:S01]  /*4e60*/  @!UP0 UIADD3 UR27, UPT, UPT, UR5, 0x80, URZ ;  /* 0x00000080051b8890 */ /* 0x000fe2000fffe0ff */
[----:B------:R-:W-:Y:S01]  /*4e70*/  @!P1 R2UR UR7, R5 ;  /* 0x00000000050792ca */ /* 0x000fe200000e0000 */
[----:B------:R-:W-:Y:S01]  /*4e80*/  @!UP0 UIADD3 UR24, UPT, UPT, UR4, 0x200, URZ ;  /* 0x0000020004188890 */ /* 0x000fe2000fffe0ff */
[----:B------:R-:W-:Y:S01]  /*4e90*/  @!P1 IADD3 R5, P0, PT, R12, 0x780, RZ ;  /* 0x000007800c059810 */ /* 0x000fe20007f1e0ff */
[----:B------:R-:W-:Y:S02]  /*4ea0*/  @!UP0 UIADD3 UR10, UPT, UPT, UR26, 0x20, URZ ;  /* 0x000000201a0a8890 */ /* 0x000fe4000fffe0ff */
[----:B------:R-:W-:Y:S01]  /*4eb0*/  @!UP0 UIADD3 UR8, UPT, UPT, UR4, 0x1200, URZ ;  /* 0x0000120004088890 */ /* 0x000fe2000fffe0ff */
[----:B------:R-:W-:Y:S01]  /*4ec0*/  UMOV UR11, UR27 ;  /* 0x0000001b000b7c82 */ /* 0x000fe20008000000 */
[----:B------:R-:W-:Y:S01]  /*4ed0*/  @!UP0 UIADD3 UR18, UPT, UPT, UR26, 0x40, URZ ;  /* 0x000000401a128890 */ /* 0x000fe2000fffe0ff */
[----:B------:R-:W-:Y:S01]  /*4ee0*/  @!P1 IMAD.X R4, RZ, RZ, R13, P0 ;  /* 0x000000ffff049224 */ /* 0x000fe200000e060d */
[----:B------:R-:W-:Y:S01]  /*4ef0*/  @!UP0 UIADD3 UR16, UPT, UPT, UR4, 0x2200, URZ ;  /* 0x0000220004108890 */ /* 0x000fe2000fffe0ff */
[----:B------:R-:W-:Y:S03]  /*4f00*/  UMOV UR19, UR27 ;  /* 0x0000001b00137c82 */ /* 0x000fe60008000000 */
[----:B------:R-:W-:Y:S01]  /*4f10*/  @!UP1 UTMALDG.3D [UR24], [UR6], desc[UR30] ;  /* 0x00001e18060095b4 */ /* 0x000fe20008011000 */
[----:B------:R-:W-:Y:S05]  /*4f20*/  VOTEU.ALL UP1, P1 ;  /* 0x0000000000ff7886 */ /* 0x000fea0000820000 */
[----:B------:R1:W-:Y:S02]  /*4f30*/  @!UP1 UTMALDG.3D [UR8], [UR6], desc[UR30] ;  /* 0x00001e08060095b4 */ /* 0x0003e40008011000 */
[----:B-1----:R-:W-:Y:S02]  /*4f40*/  @!UP0 UIADD3 UR10, UPT, UPT, UR26, 0x60, URZ ;  /* 0x000000601a0a8890 */ /* 0x002fe4000fffe0ff */
[----:B------:R-:W-:Y:S01]  /*4f50*/  @!UP0 UIADD3 UR8, UPT, UPT, UR4, 0x3200, URZ ;  /* 0x0000320004088890 */ /* 0x000fe2000fffe0ff */
[----:B------:R-:W-:Y:S01]  /*4f60*/  VOTEU.ALL UP0, P1 ;  /* 0x0000000000ff7886 */ /* 0x000fe20000800000 */
[----:B------:R-:W-:Y:S04]  /*4f70*/  UIADD3 UR4, UPT, UPT, UR29, 0x1, URZ ;  /* 0x000000011d047890 */ /* 0x000fe8000fffe0ff */
[----:B------:R-:W-:Y:S01]  /*4f80*/  @!UP0 UTMALDG.3D [UR16], [UR6], desc[UR30] ;  /* 0x00001e10060085b4 */ /* 0x000fe20008011000 */
[----:B------:R-:W-:Y:S04]  /*4f90*/  UISETP.NE.AND UP0, UPT, UR4, 0x3, UPT ;  /* 0x000000030400788c */ /* 0x000fe8000bf05270 */
[----:B------:R-:W-:Y:S02]  /*4fa0*/  USEL UR29, UR4, URZ, UP0 ;  /* 0x000000ff041d7287 */ /* 0x000fe40008000000 */
[----:B------:R-:W-:Y:S02]  /*4fb0*/  USEL UR5, URZ, 0x1, UP0 ;  /* 0x00000001ff057887 */ /* 0x000fe40008000000 */
[----:B------:R-:W-:Y:S01]  /*4fc0*/  VOTEU.ALL UP0, P1 ;  /* 0x0000000000ff7886 */ /* 0x000fe20000800000 */
[----:B------:R-:W-:Y:S03]  /*4fd0*/  UPRMT UR4, UR37, 0x654, UR25 ;  /* 0x0000065425047896 */ /* 0x000fe60008000019 */
[----:B------:R-:W-:Y:S01]  /*4fe0*/  LOP3.LUT R6, R6, UR5, RZ, 0x3c, !PT ;  /* 0x0000000506067c12 */ /* 0x000fe2000f8e3cff */
[----:B------:R1:W-:Y:S01]  /*4ff0*/  @!UP0 UTMALDG.3D [UR8], [UR6], desc[UR30] ;  /* 0x00001e08060085b4 */ /* 0x0003e20008011000 */
[----:B------:R2:W-:Y:S02]  /*5000*/  @!P1 SYNCS.ARRIVE.TRANS64.RED.A0TR RZ, [UR21+0x40], R0 ;  /* 0x00004000ffff99a7 */ /* 0x0005e40008300415 */
[----:B------:R-:W-:Y:S02]  /*5010*/  SHF.L.U32 R7, R6, 0x1f, RZ ;  /* 0x0000001f06077819 */ /* 0x000fe400000006ff */
[----:B------:R-:W-:Y:S01]  /*5020*/  SYNCS.ARRIVE.TRANS64.RED.A1T0 RZ, [UR4], RZ ;  /* 0x000000ffffff79a7 */ /* 0x000fe20008100404 */
[----:B-1----:R-:W-:Y:S09]  /*5030*/  ULEA UR6, UR29, UR32, 0x3 ;  /* 0x000000201d067291 */ /* 0x002ff2000f8e18ff */
[----:B------:R-:W1:Y:S02]  /*5040*/  SYNCS.PHASECHK.TRANS64.TRYWAIT P2, [UR6+0x58], R7 ;  /* 0x00005807ff0075a7 */ /* 0x000e640008041106 */
[----:B-12---:R-:W-:Y:S05]  /*5050*/  @!P2 BRA `(.L_x_69) ;  /* 0x000000a40090a947 */ /* 0x006fea0003800000 */
.L_x_202:
        /* <DEDUP_REMOVED lines=14> */
[----:B------:R-:W-:Y:S01]  /*5140*/  @!UP0 ULEA UR5, UR34, UR33, 0x5 ;  /* 0x0000002122058291 */ /* 0x000fe2000f8e28ff */
        /* <DEDUP_REMOVED lines=21> */
[----:B------:R1:W-:Y:S01]  /*52a0*/  @!UP0 UTMALDG.3D [UR16], [UR30], desc[UR38] ;  /* 0x000026101e0085b4 */ /* 0x0003e20008011000 */
[----:B------:R-:W-:Y:S04]  /*52b0*/  UISETP.NE.AND UP0, UPT, UR4, 0x3, UPT ;  /* 0x000000030400788c */ /* 0x000fe8000bf05270 */
[----:B------:R-:W-:Y:S06]  /*52c0*/  USEL UR5, URZ, 0x1, UP0 ;  /* 0x00000001ff057887 */ /* 0x000fec0008000000 */
[----:B------:R-:W-:Y:S04]  /*52d0*/  LOP3.LUT R6, R6, UR5, RZ, 0x3c, !PT ;  /* 0x0000000506067c12 */ /* 0x000fe8000f8e3cff */
[----:B------:R-:W-:Y:S01]  /*52e0*/  SHF.L.U32 R7, R6, 0x1f, RZ ;  /* 0x0000001f06077819 */ /* 0x000fe200000006ff */
[----:B-1----:R-:W-:Y:S02]  /*52f0*/  USEL UR17, UR4, URZ, UP0 ;  /* 0x000000ff04117287 */ /* 0x002fe40008000000 */
[----:B------:R-:W-:Y:S01]  /*5300*/  VOTEU.ALL UP0, P1 ;  /* 0x0000000000ff7886 */ /* 0x000fe20000800000 */
[----:B------:R-:W-:Y:S02]  /*5310*/  UPRMT UR4, UR37, 0x654, UR25 ;  /* 0x0000065425047896 */ /* 0x000fe40008000019 */
[----:B------:R-:W-:Y:S02]  /*5320*/  ULEA UR16, UR17, UR32, 0x3 ;  /* 0x0000002011107291 */ /* 0x000fe4000f8e18ff */
[----:B------:R1:W-:Y:S01]  /*5330*/  @!UP0 UTMALDG.3D [UR8], [UR30], desc[UR38] ;  /* 0x000026081e0085b4 */ /* 0x0003e20008011000 */
[----:B------:R1:W-:Y:S04]  /*5340*/  @!P1 SYNCS.ARRIVE.TRANS64.RED.A0TR RZ, [UR6+0x40], R0 ;  /* 0x00004000ffff99a7 */ /* 0x0003e80008300406 */
[----:B------:R-:W-:Y:S02]  /*5350*/  SYNCS.ARRIVE.TRANS64.RED.A1T0 RZ, [UR4], RZ ;  /* 0x000000ffffff79a7 */ /* 0x000fe40008100404 */
[----:B------:R-:W2:Y:S02]  /*5360*/  SYNCS.PHASECHK.TRANS64.TRYWAIT P2, [UR16+0x58], R7 ;  /* 0x00005807ff0075a7 */ /* 0x000ea40008041110 */
[----:B-12---:R-:W-:Y:S05]  /*5370*/  @!P2 BRA `(.L_x_70) ;  /* 0x000000a000e0a947 */ /* 0x006fea0003800000 */
.L_x_204:
        /* <DEDUP_REMOVED lines=58> */
.L_x_206:
[----:B------:R-:W-:Y:S01]  /*5720*/  UIADD3 UR9, UPT, UPT, UR17, 0x40, URZ ;  /* 0x0000004011097890 */ /* 0x000fe2000fffe0ff */
[----:B------:R-:W-:Y:S01]  /*5730*/  @!P1 R2UR UR5, R5 ;  /* 0x00000000050592ca */ /* 0x000fe200000e0000 */
[----:B------:R-:W-:Y:S01]  /*5740*/  UMOV UR10, UR26 ;  /* 0x0000001a000a7c82 */ /* 0x000fe20008000000 */
[----:B------:R-:W-:Y:S01]  /*5750*/  @!P1 R2UR UR4, R4 ;  /* 0x00000000040492ca */ /* 0x000fe200000e0000 */
[----:B------:R-:W-:Y:S01]  /*5760*/  VOTEU.ALL UP1, P1 ;  /* 0x0000000000ff7886 */ /* 0x000fe20000820000 */
[----:B------:R-:W-:Y:S01]  /*5770*/  ISETP.NE.AND P0, PT, RZ, UR34, !P1 ;  /* 0x00000022ff007c0c */ /* 0x000fe2000cf05270 */
[----:B------:R-:W-:Y:S01]  /*5780*/  VOTEU.ALL UP0, P1 ;  /* 0x0000000000ff7886 */ /* 0x000fe20000800000 */
[----:B------:R-:W-:Y:S01]  /*5790*/  UMOV UR20, 0x0 ;  /* 0x0000000000147882 */ /* 0x000fe20000000000 */
        /* <DEDUP_REMOVED lines=50> */
.L_x_208:
[----:B------:R-:W-:Y:S01]  /*5ac0*/  UIADD3 UR9, UPT, UPT, UR16, 0x40, URZ ;  /* 0x0000004010097890 */ /* 0x000fe2000fffe0ff */
[----:B------:R-:W-:Y:S01]  /*5ad0*/  @!P1 R2UR UR5, R4 ;  /* 0x00000000040592ca */ /* 0x000fe200000e0000 */
[----:B------:R-:W-:Y:S01]  /*5ae0*/  UIADD3 UR35, UPT, UPT, UR35, 0x1, URZ ;  /* 0x0000000123237890 */ /* 0x000fe2000fffe0ff */
[----:B------:R-:W-:Y:S01]  /*5af0*/  @!P1 R2UR UR4, R2 ;  /* 0x00000000020492ca */ /* 0x000fe200000e0000 */
[----:B------:R-:W-:Y:S01]  /*5b00*/  UIADD3 UR25, UPT, UPT, UR13, UR54, URZ ;  /* 0x000000360d197290 */ /* 0x000fe2000fffe0ff */
[----:B------:R-:W-:Y:S01]  /*5b10*/  ISETP.NE.OR P0, PT, RZ, UR34, P1 ;  /* 0x00000022ff007c0c */ /* 0x000fe20008f05670 */
[----:B------:R-:W-:Y:S01]  /*5b20*/  VOTEU.ALL UP1, P1 ;  /* 0x0000000000ff7886 */ /* 0x000fe20000820000 */
[----:B------:R-:W-:Y:S01]  /*5b30*/  UMOV UR20, 0x0 ;  /* 0x0000000000147882 */ /* 0x000fe20000000000 */
[----:B------:R-:W-:Y:S01]  /*5b40*/  UMOV UR21, 0x10000000 ;  /* 0x1000000000157882 */ /* 0x000fe20000000000 */
[----:B------:R-:W-:Y:S01]  /*5b50*/  UMOV UR10, UR26 ;  /* 0x0000001a000a7c82 */ /* 0x000fe20008000000 */
[----:B------:R-:W-:Y:S01]  /*5b60*/  UMOV UR12, UR36 ;  /* 0x00000024000c7c82 */ /* 0x000fe20008000000 */
[----:B------:R-:W-:Y:S01]  /*5b70*/  VOTEU.ALL UP0, P1 ;  /* 0x0000000000ff7886 */ /* 0x000fe20000800000 */
[----:B------:R-:W-:Y:S01]  /*5b80*/  VIADD R10, R10, 0x1 ;  /* 0x000000010a0a7836 */ /* 0x000fe20000000000 */
[----:B------:R-:W-:Y:S01]  /*5b90*/  UMOV UR36, UR40 ;  /* 0x0000002800247c82 */ /* 0x000fe20008000000 */
[----:B------:R-:W-:Y:S01]  /*5ba0*/  IMAD.U32 R4, RZ, RZ, UR5 ;  /* 0x00000005ff047e24 */ /* 0x000fe2000f8e00ff */
[----:B------:R-:W-:Y:S01]  /*5bb0*/  UMOV UR5, 0x10000000 ;  /* 0x1000000000057882 */ /* 0x000fe20000000000 */
[----:B------:R-:W-:Y:S01]  /*5bc0*/  @!UP0 UIADD3 UR6, UPT, UPT, UR33, 0xe0, URZ ;  /* 0x000000e021068890 */ /* 0x000fe2000fffe0ff */
[----:B-1----:R-:W-:Y:S01]  /*5bd0*/  IMAD.U32 R5, RZ, RZ, UR4 ;  /* 0x00000004ff057e24 */ /* 0x002fe2000f8e00ff */
[----:B------:R-:W-:Y:S04]  /*5be0*/  @!UP0 ULEA UR4, UR18, UR32, 0xe ;  /* 0x0000002012048291 */ /* 0x000fe8000f8e70ff */
[----:B------:R-:W-:Y:S01]  /*5bf0*/  @!UP0 UIADD3 UR8, UPT, UPT, UR4, 0x200, URZ ;  /* 0x0000020004088890 */ /* 0x000fe2000fffe0ff */
[----:B------:R-:W-:Y:S01]  /*5c00*/  @!P1 IMAD.U32 R0, RZ, RZ, UR6 ;  /* 0x00000006ff009e24 */ /* 0x000fe2000f8e00ff */
[----:B------:R-:W-:Y:S01]  /*5c10*/  @!P1 R2UR UR6, R4 ;  /* 0x00000000040692ca */ /* 0x000fe200000e0000 */
[----:B------:R-:W-:Y:S01]  /*5c20*/  @!P0 IMAD R0, RZ, RZ, UR33 ;  /* 0x00000021ff008e24 */ /* 0x000fe2000f8e02ff */
[----:B------:R-:W-:Y:S02]  /*5c30*/  @!P1 R2UR UR7, R5 ;  /* 0x00000000050792ca */ /* 0x000fe400000e0000 */
[----:B------:R-:W-:Y:S11]  /*5c40*/  PLOP3.LUT P0, PT, P1, PT, PT, 0x8, 0x80 ;  /* 0x000000000080781c */ /* 0x000ff60000f0e170 */
[----:B------:R-:W-:Y:S02]  /*5c50*/  @!UPT UIADD3 URZ, UPT, UPT, URZ, URZ, URZ ;  /* 0x000000fffffff290 */ /* 0x000fe4000fffe0ff */
[C---:B------:R-:W-:Y:S02]  /*5c60*/  @P0 R2UR.BROADCAST UR11, R0.reuse ;  /* 0x00000000000b02ca */ /* 0x040fe400008e0000 */
[----:B------:R-:W-:Y:S11]  /*5c70*/  PLOP3.LUT P0, PT, P1, PT, PT, 0x8, 0x80 ;  /* 0x000000000080781c */ /* 0x000ff60000f0e170 */
[----:B------:R1:W-:Y:S01]  /*5c80*/  @!UP1 UTMALDG.3D [UR8], [UR6], desc[UR20] ;  /* 0x00001408060095b4 */ /* 0x0003e20008011000 */
[----:B------:R-:W-:Y:S01]  /*5c90*/  VOTEU.ALL UP1, P1 ;  /* 0x0000000000ff7886 */ /* 0x000fe20000820000 */
[----:B-1----:R-:W-:Y:S01]  /*5ca0*/  @!UP0 UIADD3 UR10, UPT, UPT, UR26, 0x20, URZ ;  /* 0x000000201a0a8890 */ /* 0x002fe2000fffe0ff */
[C---:B------:R-:W-:Y:S01]  /*5cb0*/  @P0 R2UR.BROADCAST UR11, R0.reuse ;  /* 0x00000000000b02ca */ /* 0x040fe200008e0000 */
[----:B------:R-:W-:Y:S01]  /*5cc0*/  @!UP0 UIADD3 UR8, UPT, UPT, UR4, 0x1200, URZ ;  /* 0x0000120004088890 */ /* 0x000fe2000fffe0ff */
        /* <DEDUP_REMOVED lines=8> */
[----:B------:R-:W-:Y:S01]  /*5d50*/  UPLOP3.LUT UP1, UPT, UPT, UPT, UPT, 0x80, 0x8 ;  /* 0x000000000008789c */ /* 0x000fe20003f2f070 */
[----:B-1----:R-:W-:Y:S01]  /*5d60*/  @P0 R2UR.BROADCAST UR11, R0 ;  /* 0x00000000000b02ca */ /* 0x002fe200008e0000 */
[----:B------:R-:W-:Y:S01]  /*5d70*/  @!UP0 UIADD3 UR10, UPT, UPT, UR26, 0x60, URZ ;  /* 0x000000601a0a8890 */ /* 0x000fe2000fffe0ff */
[C---:B------:R-:W-:Y:S01]  /*5d80*/  ISETP.NE.AND P0, PT, R10.reuse, 0x2, PT ;  /* 0x000000020a00780c */ /* 0x040fe20003f05270 */
[----:B------:R-:W-:Y:S01]  /*5d90*/  @!UP0 UIADD3 UR8, UPT, UPT, UR4, 0x3200, URZ ;  /* 0x0000320004088890 */ /* 0x000fe2000fffe0ff */
[----:B------:R-:W-:Y:S02]  /*5da0*/  VOTEU.ALL UP0, P1 ;  /* 0x0000000000ff7886 */ /* 0x000fe40000800000 */
[----:B------:R-:W-:Y:S01]  /*5db0*/  UMOV UR4, 0x0 ;  /* 0x0000000000047882 */ /* 0x000fe20000000000 */
[----:B------:R-:W-:Y:S02]  /*5dc0*/  SEL R0, RZ, 0x1, P0 ;  /* 0x00000001ff007807 */ /* 0x000fe40000000000 */
[----:B------:R-:W-:Y:S02]  /*5dd0*/  SEL R10, R10, RZ, P0 ;  /* 0x000000ff0a0a7207 */ /* 0x000fe40000000000 */
[----:B------:R-:W-:Y:S02]  /*5de0*/  LOP3.LUT R9, R9, R0, RZ, 0x3c, !PT ;  /* 0x0000000009097212 */ /* 0x000fe400078e3cff */
[----:B------:R1:W-:Y:S01]  /*5df0*/  @!UP0 UTMALDG.3D [UR8], [UR6], desc[UR4] ;  /* 0x00000408060085b4 */ /* 0x0003e20008011000 */
[----:B------:R2:W-:Y:S01]  /*5e00*/  @!P1 SYNCS.ARRIVE.TRANS64.RED.A0TR RZ, [UR16+0x40], R3 ;  /* 0x00004003ffff99a7 */ /* 0x0005e20008300410 */
[----:B-1----:R-:W-:Y:S02]  /*5e10*/  UIADD3 UR4, UPT, UPT, UR18, 0x1, URZ ;  /* 0x0000000112047890 */ /* 0x002fe4000fffe0ff */
[----:B------:R-:W-:Y:S02]  /*5e20*/  UIADD3 UR11, UPT, UPT, UR14, UR52, URZ ;  /* 0x000000340e0b7290 */ /* 0x000fe4000fffe0ff */
[----:B------:R-:W-:Y:S04]  /*5e30*/  UISETP.NE.AND UP0, UPT, UR4, 0x3, UPT ;  /* 0x000000030400788c */ /* 0x000fe8000bf05270 */
[----:B------:R-:W-:Y:S02]  /*5e40*/  USEL UR29, UR4, URZ, UP0 ;  /* 0x000000ff041d7287 */ /* 0x000fe40008000000 */
[----:B------:R-:W-:Y:S02]  /*5e50*/  UPRMT UR4, UR37, 0x654, UR9 ;  /* 0x0000065425047896 */ /* 0x000fe40008000009 */
[----:B------:R-:W-:Y:S06]  /*5e60*/  USEL UR5, URZ, 0x1, UP0 ;  /* 0x00000001ff057887 */ /* 0x000fec0008000000 */
[----:B------:R-:W-:Y:S01]  /*5e70*/  LOP3.LUT R11, R6, UR5, RZ, 0x3c, !PT ;  /* 0x00000005060b7c12 */ /* 0x000fe2000f8e3cff */
[----:B------:R-:W-:Y:S01]  /*5e80*/  SYNCS.ARRIVE.TRANS64.RED.A1T0 RZ, [UR4], RZ ;  /* 0x000000ffffff79a7 */ /* 0x000fe20008100404 */
[----:B------:R-:W-:Y:S05]  /*5e90*/  BRA.U UP3, `(.L_x_73) ;  /* 0xffffffd903b87547 */ /* 0x000fea000b83ffff */
[----:B------:R-:W-:Y:S01]  /*5ea0*/  UIADD3 UR32, UPT, UPT, UR32, 0x58, URZ ;  /* 0x0000005820207890 */ /* 0x000fe2000fffe0ff */
[----:B--2---:R-:W-:-:S03]  /*5eb0*/  SHF.L.U32 R3, R11, 0x1f, RZ ;  /* 0x0000001f0b037819 */ /* 0x004fc600000006ff */
[----:B------:R-:W-:-:S09]  /*5ec0*/  ULEA UR4, UR29, UR32, 0x3 ;  /* 0x000000201d047291 */ /* 0x000fd2000f8e18ff */
[----:B------:R-:W1:Y:S02]  /*5ed0*/  SYNCS.PHASECHK.TRANS64.TRYWAIT P0, [UR4], R3 ;  /* 0x00000003ff0075a7 */ /* 0x000e640008001104 */
[----:B-1----:R-:W-:Y:S05]  /*5ee0*/  @!P0 BRA `(.L_x_74) ;  /* 0x00000098004c8947 */ /* 0x002fea0003800000 */
.L_x_210:
        /* <DEDUP_REMOVED lines=9> */
.L_x_212:
        /* <DEDUP_REMOVED lines=8> */
.L_x_76:
[----:B-1----:R1:W2:Y:S02]  /*6000*/  SYNCS.PHASECHK.TRANS64.TRYWAIT P0, [R0+URZ], R3 ;  /* 0x00000003000075a7 */ /* 0x0022a400080011ff */
[----:B--2---:R-:W-:Y:S05]  /*6010*/  @!P0 NANOSLEEP.SYNCS 0x989680 ;  /* 0x009896800000895d */ /* 0x004fea0003900000 */
[----:B------:R-:W2:Y:S02]  /*6020*/  @!P0 SYNCS.PHASECHK.TRANS64 P0, [R0+URZ], R3 ;  /* 0x00000003000085a7 */ /* 0x000ea400080010ff */
[----:B--23--:R-:W-:Y:S05]  /*6030*/  @P0 EXIT ;  /* 0x000000000000094d */ /* 0x00cfea0003800000 */
[----:B------:R-:W-:Y:S05]  /*6040*/  BRA `(.L_x_76) ;  /* 0xfffffffc00ec7947 */ /* 0x000fea000383ffff */
.L_x_58:
[----:B------:R-:W-:-:S06]  /*6050*/  UISETP.GE.AND UP0, UPT, UR24, 0x4, UPT ;  /* 0x000000041800788c */ /* 0x000fcc000bf06270 */
[----:B------:R-:W-:-:S13]  /*6060*/  PLOP3.LUT P0, PT, PT, PT, UP0, 0x80, 0x8 ;  /* 0x000000000008781c */ /* 0x000fda0003f0f008 */
[----:B------:R-:W-:Y:S05]  /*6070*/  @!P0 EXIT ;  /* 0x000000000000894d */ /* 0x000fea0003800000 */
[----:B------:R-:W-:Y:S01]  /*6080*/  BAR.SYNC.DEFER_BLOCKING 0x6, 0xa0 ;  /* 0x0182800000007b1d */ /* 0x000fe20000010000 */
[----:B------:R-:W-:Y:S02]  /*6090*/  HFMA2 R92, -RZ, RZ, 0, 2.384185791015625e-06 ;  /* 0x00000028ff5c7431 */ /* 0x000fe400000001ff */
[C---:B------:R-:W-:Y:S01]  /*60a0*/  IMAD.SHL.U32 R0, R93.reuse, 0x4, RZ ;  /* 0x000000045d007824 */ /* 0x040fe200078e00ff */
[C---:B------:R-:W-:Y:S01]  /*60b0*/  SHF.L.U32 R2, R93.reuse, 0x10, RZ ;  /* 0x000000105d027819 */ /* 0x040fe200000006ff */
[C---:B------:R-:W-:Y:S01]  /*60c0*/  IMAD.SHL.U32 R91, R93.reuse, 0x80, RZ ;  /* 0x000000805d5b7824 */ /* 0x040fe200078e00ff */
[----:B------:R-:W-:Y:S01]  /*60d0*/  R2P PR, R93, 0x18 ;  /* 0x000000185d007804 */ /* 0x000fe20000000000 */
[----:B------:R-:W-:Y:S01]  /*60e0*/  UMOV UR4, 0x400 ;  /* 0x0000040000047882 */ /* 0x000fe20000000000 */
[----:B------:R-:W1:Y:S01]  /*60f0*/  LDCU.64 UR6, c[0x0][0xa88] ;  /* 0x00015100ff0677ac */ /* 0x000e620008000a00 */
[----:B------:R-:W2:Y:S01]  /*6100*/  LDC.64 R76, c[0x0][0xab0] ;  /* 0x0002ac00ff4c7b82 */ /* 0x000ea20000000a00 */
[----:B------:R-:W-:Y:S01]  /*6110*/  LOP3.LUT R2, R2, 0x600000, RZ, 0xc0, !PT ;  /* 0x0060000002027812 */ /* 0x000fe200078ec0ff */
[----:B------:R-:W-:Y:S01]  /*6120*/  IMAD.MOV.U32 R90, RZ, RZ, 0x50 ;  /* 0x00000050ff5a7424 */ /* 0x000fe200078e00ff */
[----:B------:R-:W-:Y:S01]  /*6130*/  ULEA UR4, UR37, UR4, 0x18 ;  /* 0x0000000425047291 */ /* 0x000fe2000f8ec0ff */
[----:B------:R-:W-:Y:S01]  /*6140*/  LOP3.LUT R91, R91, 0x307c, R0, 0xc8, !PT ;  /* 0x0000307c5b5b7812 */ /* 0x000fe200078ec800 */
[----:B------:R-:W3:Y:S01]  /*6150*/  LDCU UR5, c[0x0][0x370] ;  /* 0x00006e00ff0577ac */ /* 0x000ee20008000800 */
[----:B------:R-:W-:-:S02]  /*6160*/  LOP3.LUT R93, R93, 0x60, RZ, 0xc0, !PT ;  /* 0x000000605d5d7812 */ /* 0x000fc400078ec0ff */
[----:B------:R-:W-:Y:S01]  /*6170*/  CS2R R88, SRZ ;  /* 0x0000000000587805 */ /* 0x000fe2000001ff00 */
[----:B------:R-:W4:Y:S01]  /*6180*/  LDC.64 R74, c[0x0][0xaa8] ;  /* 0x0002aa00ff4a7b82 */ /* 0x000f220000000a00 */
[----:B------:R-:W-:Y:S01]  /*6190*/  SEL R92, R92, 0x18, !P3 ;  /* 0x000000185c5c7807 */ /* 0x000fe20005800000 */
[----:B------:R-:W2:Y:S01]  /*61a0*/  LDCU.64 UR58, c[0x0][0x348] ;  /* 0x00006900ff3a77ac */ /* 0x000ea20008000a00 */
[----:B------:R-:W-:Y:S01]  /*61b0*/  SEL R90, R90, 0x30, !P4 ;  /* 0x000000305a5a7807 */ /* 0x000fe20006000000 */
[----:B------:R-:W-:Y:S01]  /*61c0*/  UMOV UR56, 0x1 ;  /* 0x0000000100387882 */ /* 0x000fe20000000000 */
[----:B------:R-:W2:Y:S01]  /*61d0*/  LDCU UR45, c[0x0][0xd0c] ;  /* 0x0001a180ff2d77ac */ /* 0x000ea20008000800 */
[----:B------:R-:W2:Y:S01]  /*61e0*/  LDS R3, [UR4+0x100] ;  /* 0x00010004ff037984 */ /* 0x000ea20008000800 */
[----:B-1----:R-:W-:Y:S02]  /*61f0*/  IMAD.U32 R82, RZ, RZ, UR6 ;  /* 0x00000006ff527e24 */ /* 0x002fe4000f8e00ff */
[----:B------:R-:W-:Y:S01]  /*6200*/  IMAD.U32 R81, RZ, RZ, UR7 ;  /* 0x00000007ff517e24 */ /* 0x000fe2000f8e00ff */
[----:B------:R-:W1:Y:S01]  /*6210*/  LDCU.64 UR6, c[0x0][0xa90] ;  /* 0x00015200ff0677ac */ /* 0x000e620008000a00 */
[----:B---3--:R-:W-:Y:S01]  /*6220*/  IMAD.U32 R85, RZ, RZ, UR5 ;  /* 0x00000005ff557e24 */ /* 0x008fe2000f8e00ff */
[----:B------:R-:W-:Y:S01]  /*6230*/  UIADD3 UR4, UPT, UPT, UR4, 0x200, URZ ;  /* 0x0000020004047890 */ /* 0x000fe2000fffe0ff */
[----:B------:R-:W3:Y:S05]  /*6240*/  LDCU UR41, c[0x0][0xd30] ;  /* 0x0001a600ff2977ac */ /* 0x000eea0008000800 */
[----:B------:R-:W-:Y:S01]  /*6250*/  IMAD.U32 R95, RZ, RZ, UR4 ;  /* 0x00000004ff5f7e24 */ /* 0x000fe2000f8e00ff */
[----:B------:R-:W-:Y:S01]  /*6260*/  IADD3 R91, PT, PT, R91, UR4, RZ ;  /* 0x000000045b5b7c10 */ /* 0x000fe2000fffe0ff */
[----:B------:R-:W2:Y:S01]  /*6270*/  LDCU.64 UR42, c[0x0][0xd28] ;  /* 0x0001a500ff2a77ac */ /* 0x000ea20008000a00 */
[----:B------:R-:W2:Y:S01]  /*6280*/  LDCU.128 UR60, c[0x0][0xd10] ;  /* 0x0001a200ff3c77ac */ /* 0x000ea20008000c00 */
[----:B-1----:R-:W-:Y:S01]  /*6290*/  MOV R84, UR6 ;  /* 0x0000000600547c02 */ /* 0x002fe20008000f00 */
[----:B------:R-:W-:Y:S01]  /*62a0*/  IMAD.U32 R83, RZ, RZ, UR7 ;  /* 0x00000007ff537e24 */ /* 0x000fe2000f8e00ff */
[----:B------:R-:W1:Y:S01]  /*62b0*/  LDCU UR57, c[0x0][0x374] ;  /* 0x00006e80ff3977ac */ /* 0x000e620008000800 */
[----:B------:R-:W-:Y:S01]  /*62c0*/  UMOV UR37, URZ ;  /* 0x000000ff00257c82 */ /* 0x000fe20008000000 */
[----:B------:R-:W-:Y:S01]  /*62d0*/  UMOV UR52, URZ ;  /* 0x000000ff00347c82 */ /* 0x000fe20008000000 */
[----:B------:R-:W-:Y:S01]  /*62e0*/  UMOV UR55, URZ ;  /* 0x000000ff00377c82 */ /* 0x000fe20008000000 */
[----:B------:R-:W-:Y:S01]  /*62f0*/  UMOV UR53, URZ ;  /* 0x000000ff00357c82 */ /* 0x000fe20008000000 */
[----:B--23--:R-:W-:-:S07]  /*6300*/  IMAD.IADD R2, R3, 0x1, R2 ;  /* 0x0000000103027824 */ /* 0x00cfce00078e0202 */
.L_x_167:
[----:B------:R-:W2:Y:S01]  /*6310*/  S2UR UR40, SR_CgaCtaId ;  /* 0x00000000002879c3 */ /* 0x000ea20000008800 */
[----:B------:R-:W-:Y:S01]  /*6320*/  UMOV UR4, 0x400 ;  /* 0x0000040000047882 */ /* 0x000fe20000000000 */
[----:B------:R-:W-:Y:S01]  /*6330*/  SHF.L.U32 R3, R89, 0x1f, RZ ;  /* 0x0000001f59037819 */ /* 0x000fe200000006ff */
[----:B--2---:R-:W-:Y:S06]  /*6340*/  ULEA UR47, UR40, UR4, 0x18 ;  /* 0x00000004282f7291 */ /* 0x004fec000f8ec0ff */
[C---:B------:R-:W-:Y:S02]  /*6350*/  LEA R0, R88.reuse, UR47, 0x3 ;  /* 0x0000002f58007c11 */ /* 0x040fe4000f8e18ff */
[----:B------:R-:W-:Y:S02]  /*6360*/  LEA R5, R88, UR47, 0x4 ;  /* 0x0000002f58057c11 */ /* 0x000fe4000f8e20ff */
[----:B------:R-:W2:Y:S02]  /*6370*/  SYNCS.PHASECHK.TRANS64.TRYWAIT P0, [R0+URZ+0x80], R3 ;  /* 0x00008003000075a7 */ /* 0x000ea400080011ff */
[----:B--23--:R-:W-:Y:S05]  /*6380*/  @!P0 BRA `(.L_x_77) ;  /* 0x0000009400548947 */ /* 0x00cfea0003800000 */
.L_x_213:
[----:B------:R-:W-:Y:S01]  /*6390*/  R2UR UR7, R94 ;  /* 0x000000005e0772ca */ /* 0x000fe200000e0000 */
[----:B------:R-:W3:Y:S01]  /*63a0*/  LDS.128 R4, [R5+0xe0] ;  /* 0x0000e00005047984 */ /* 0x000ee20000000c00 */
[----:B--2---:R-:W-:Y:S01]  /*63b0*/  VIADD R0, R0, 0x90 ;  /* 0x0000009000007836 */ /* 0x004fe20000000000 */
[----:B------:R-:W-:Y:S04]  /*63c0*/  UISETP.GE.AND UP0, UPT, UR44, 0x1, UPT ;  /* 0x000000012c00788c */ /* 0x000fe8000bf06270 */
[----:B------:R-:W-:Y:S01]  /*63d0*/  PRMT R0, RZ, 0x654, R0 ;  /* 0x00000654ff007816 */ /* 0x000fe20000000000 */
[----:B------:R-:W-:Y:S01]  /*63e0*/  @!PT LDS RZ, [RZ] ;  /* 0x00000000fffff984 */ /* 0x000fe20000000800 */
[----:B------:R-:W-:Y:S01]  /*63f0*/  @!PT LDS RZ, [RZ] ;  /* 0x00000000fffff984 */ /* 0x000fe20000000800 */
[----:B------:R-:W-:Y:S01]  /*6400*/  @!PT LDS RZ, [RZ] ;  /* 0x00000000fffff984 */ /* 0x000fe20000000800 */
[----:B------:R-:W-:Y:S01]  /*6410*/  @!PT LDS RZ, [RZ] ;  /* 0x00000000fffff984 */ /* 0x000fe20000000800 */
[----:B------:R2:W-:Y:S06]  /*6420*/  MEMBAR.ALL.CTA ;  /* 0x0000000000007992 */ /* 0x0005ec0000008000 */
[----:B--2---:R-:W2:Y:S02]  /*6430*/  FENCE.VIEW.ASYNC.S ;  /* 0x00000000000073c6 */ /* 0x004ea40000000000 */
[----:B--2---:R2:W-:Y:S01]  /*6440*/  SYNCS.ARRIVE.TRANS64.RED.A1T0 RZ, [R0+URZ], RZ ;  /* 0x000000ff00ff79a7 */ /* 0x0045e200081004ff */
[----:B---3--:R-:W-:Y:S11]  /*6450*/  LOP3.LUT P0, RZ, R6, 0x1, RZ, 0xc0, !PT ;  /* 0x0000000106ff7812 */ /* 0x008ff6000780c0ff */
[----:B------:R-:W-:Y:S02]  /*6460*/  @!UPT UIADD3 URZ, UPT, UPT, URZ, URZ, URZ ;  /* 0x000000fffffff290 */ /* 0x000fe4000fffe0ff */
[----:B------:R-:W-:Y:S01]  /*6470*/  VOTEU.ANY UP1, P0 ;  /* 0x0000000000ff7886 */ /* 0x000fe20000020100 */
[----:B------:R-:W-:Y:S01]  /*6480*/  PLOP3.LUT P0, PT, PT, PT, UP1, 0x80, 0x8 ;  /* 0x000000000008781c */ /* 0x000fe20003f0f018 */
[----:B------:R-:W-:Y:S06]  /*6490*/  UP2UR UR4, UPR, URZ, 0x2 ;  /* 0x00000002ff047883 */ /* 0x000fec0008000000 */
[----:B------:R-:W-:Y:S06]  /*64a0*/  IMAD.U32 R96, RZ, RZ, UR4 ;  /* 0x00000004ff607e24 */ /* 0x000fec000f8e00ff */
[----:B------:R-:W-:Y:S02]  /*64b0*/  @P0 SHF.R.U32.HI R3, RZ, 0x10, R5 ;  /* 0x00000010ff030819 */ /* 0x000fe40000011605 */
[----:B------:R-:W-:Y:S02]  /*64c0*/  @P0 MOV R8, R4 ;  /* 0x0000000400080202 */ /* 0x000fe40000000f00 */
[----:B------:R-:W-:Y:S02]  /*64d0*/  @P0 R2UR UR4, R3 ;  /* 0x00000000030402ca */ /* 0x000fe400000e0000 */
[----:B------:R-:W-:Y:S02]  /*64e0*/  @P0 LOP3.LUT R4, R5, 0xffff, RZ, 0xc0, !PT ;  /* 0x0000ffff05040812 */ /* 0x000fe400078ec0ff */
[----:B------:R-:W-:Y:S02]  /*64f0*/  @P0 R2UR UR6, R8 ;  /* 0x00000000080602ca */ /* 0x000fe400000e0000 */
[----:B------:R-:W-:Y:S07]  /*6500*/  @P0 R2UR UR5, R4 ;  /* 0x00000000040502ca */ /* 0x000fee00000e0000 */
[----:B------:R-:W-:Y:S02]  /*6510*/  @UP1 UMOV UR7, UR4 ;  /* 0x0000000400071c82 */ /* 0x000fe40008000000 */
[----:B------:R-:W-:Y:S02]  /*6520*/  IMAD.U32 R94, RZ, RZ, UR7 ;  /* 0x00000007ff5e7e24 */ /* 0x000fe4000f8e00ff */
[----:B------:R-:W-:Y:S02]  /*6530*/  @UP1 UMOV UR39, UR6 ;  /* 0x0000000600271c82 */ /* 0x000fe40008000000 */
[----:B------:R-:W-:Y:S01]  /*6540*/  @UP1 UMOV UR38, UR5 ;  /* 0x0000000500261c82 */ /* 0x000fe20008000000 */
[----:B--2---:R-:W-:Y:S05]  /*6550*/  BRA.U !UP0, `(.L_x_78) ;  /* 0x0000000108d07547 */ /* 0x004fea000b800000 */
[----:B------:R-:W2:Y:S01]  /*6560*/  LDCU UR14, c[0x0][0xd20] ;  /* 0x0001a400ff0e77ac */ /* 0x000ea20008000800 */
[----:B------:R-:W-:Y:S01]  /*6570*/  R2UR UR10, R85 ;  /* 0x00000000550a72ca */ /* 0x000fe200000e0000 */
[----:B-1----:R-:W-:Y:S02]  /*6580*/  UIMAD.WIDE.U32 UR4, UR57, UR63, URZ ;  /* 0x0000003f390472a5 */ /* 0x002fe4000f8e00ff */
[----:B------:R-:W-:Y:S02]  /*6590*/  UISETP.NE.AND UP0, UPT, UR62, 0x1, UPT ;  /* 0x000000013e00788c */ /* 0x000fe4000bf05270 */
[----:B------:R-:W-:Y:S02]  /*65a0*/  UIMAD.WIDE.U32 UR8, UR38, UR63, URZ ;  /* 0x0000003f260872a5 */ /* 0x000fe4000f8e00ff */
[----:B------:R-:W-:Y:S02]  /*65b0*/  UISETP.NE.AND UP1, UPT, UR45, 0x1, UPT ;  /* 0x000000012d00788c */ /* 0x000fe4000bf25270 */
[----:B------:R-:W-:Y:S04]  /*65c0*/  UIMAD.WIDE.U32 UR12, UR39, UR60, URZ ;  /* 0x0000003c270c72a5 */ /* 0x000fe8000f8e00ff */
[----:B------:R-:W-:Y:S02]  /*65d0*/  UIMAD.WIDE.U32 UR6, UR10, UR60, URZ ;  /* 0x0000003c0a0672a5 */ /* 0x000fe4000f8e00ff */
[----:B------:R-:W-:Y:S01]  /*65e0*/  UISETP.NE.AND UP2, UPT, UR44, 0x1, UPT ;  /* 0x000000012c00788c */ /* 0x000fe2000bf45270 */
[----:B------:R-:W-:Y:S02]  /*65f0*/  UMOV UR4, UR5 ;  /* 0x0000000500047c82 */ /* 0x000fe40008000000 */
[----:B--2---:R-:W-:Y:S03]  /*6600*/  USHF.R.U32.HI UR5, URZ, UR14, UR4 ;  /* 0x0000000eff057299 */ /* 0x004fe60008011604 */
[----:B------:R-:W-:Y:S02]  /*6610*/  UMOV UR4, UR7 ;  /* 0x0000000700047c82 */ /* 0x000fe40008000000 */
[----:B------:R-:W-:Y:S02]  /*6620*/  USHF.R.U32.HI UR7, URZ, UR61, UR4 ;  /* 0x0000003dff077299 */ /* 0x000fe40008011604 */
[----:B------:R-:W-:Y:S02]  /*6630*/  USEL UR4, UR57, UR5, !UP0 ;  /* 0x0000000539047287 */ /* 0x000fe4000c000000 */
[----:B------:R-:W-:Y:S01]  /*6640*/  USEL UR7, UR10, UR7, !UP1 ;  /* 0x000000070a077287 */ /* 0x000fe2000c800000 */
[----:B------:R-:W-:Y:S01]  /*6650*/  UMOV UR5, UR9 ;  /* 0x0000000900057c82 */ /* 0x000fe20008000000 */
[----:B------:R-:W-:Y:S02]  /*6660*/  UIMAD.WIDE.U32 UR8, UR4, UR42, URZ ;  /* 0x0000002a040872a5 */ /* 0x000fe4000f8e00ff */
[----:B------:R-:W-:Y:S03]  /*6670*/  USHF.R.U32.HI UR6, URZ, UR14, UR5 ;  /* 0x0000000eff067299 */ /* 0x000fe60008011605 */
[----:B------:R-:W-:Y:S01]  /*6680*/  UMOV UR5, UR13 ;  /* 0x0000000d00057c82 */ /* 0x000fe20008000000 */
[----:B------:R-:W-:Y:S02]  /*6690*/  UIMAD.WIDE.U32 UR12, UR7, UR42, URZ ;  /* 0x0000002a070c72a5 */ /* 0x000fe4000f8e00ff */
[----:B------:R-:W-:Y:S02]  /*66a0*/  USEL UR6, UR38, UR6, !UP0 ;  /* 0x0000000626067287 */ /* 0x000fe4000c000000 */
[----:B------:R-:W-:Y:S01]  /*66b0*/  USHF.R.U32.HI UR5, URZ, UR61, UR5 ;  /* 0x0000003dff057299 */ /* 0x000fe20008011605 */
[----:B------:R-:W-:Y:S02]  /*66c0*/  UMOV UR8, UR9 ;  /* 0x0000000900087c82 */ /* 0x000fe40008000000 */
[----:B------:R-:W-:Y:S02]  /*66d0*/  @UP2 USHF.R.U32.HI UR4, URZ, UR43, UR8 ;  /* 0x0000002bff042299 */ /* 0x000fe40008011608 */
[----:B------:R-:W-:Y:S02]  /*66e0*/  USEL UR5, UR39, UR5, !UP1 ;  /* 0x0000000527057287 */ /* 0x000fe4000c800000 */
[----:B------:R-:W-:Y:S01]  /*66f0*/  UIMAD UR4, UR44, UR4, URZ ;  /* 0x000000042c0472a4 */ /* 0x000fe2000f8e02ff */
[----:B------:R-:W-:Y:S01]  /*6700*/  UMOV UR8, UR13 ;  /* 0x0000000d00087c82 */ /* 0x000fe20008000000 */
[----:B------:R-:W-:Y:S02]  /*6710*/  UIMAD.WIDE.U32 UR12, UR6, UR42, URZ ;  /* 0x0000002a060c72a5 */ /* 0x000fe4000f8e00ff */
[----:B------:R-:W-:Y:S02]  /*6720*/  @UP2 USHF.R.U32.HI UR7, URZ, UR43, UR8 ;  /* 0x0000002bff072299 */ /* 0x000fe40008011608 */
[----:B------:R-:W-:Y:S02]  /*6730*/  UISETP.GE.AND UP0, UPT, UR6, UR4, UPT ;  /* 0x000000040600728c */ /* 0x000fe4000bf06270 */
[----:B------:R-:W-:Y:S01]  /*6740*/  UIMAD UR8, UR44, UR7, URZ ;  /* 0x000000072c0872a4 */ /* 0x000fe2000f8e02ff */
[----:B------:R-:W-:Y:S03]  /*6750*/  UMOV UR4, UR13 ;  /* 0x0000000d00047c82 */ /* 0x000fe60008000000 */
[----:B------:R-:W-:Y:S02]  /*6760*/  UISETP.GE.OR UP0, UPT, UR5, UR8, UP0 ;  /* 0x000000080500728c */ /* 0x000fe40008706670 */
[----:B------:R-:W-:Y:S02]  /*6770*/  USHF.R.U32.HI UR4, URZ, UR43, UR4 ;  /* 0x0000002bff047299 */ /* 0x000fe40008011604 */
[----:B------:R-:W-:Y:S02]  /*6780*/  UIMAD.WIDE.U32 UR8, UR5, UR42, URZ ;  /* 0x0000002a050872a5 */ /* 0x000fe4000f8e00ff */
[----:B------:R-:W-:Y:S02]  /*6790*/  USEL UR12, UR6, UR4, !UP2 ;  /* 0x00000004060c7287 */ /* 0x000fe4000d000000 */
[----:B------:R-:W-:Y:S02]  /*67a0*/  UIADD3 UR8, UPT, UPT, -UR5, URZ, URZ ;  /* 0x000000ff05087290 */ /* 0x000fe4000fffe1ff */
[----:B------:R-:W-:Y:S01]  /*67b0*/  UIADD3 UR10, UPT, UPT, -UR12, URZ, URZ ;  /* 0x000000ff0c0a7290 */ /* 0x000fe2000fffe1ff */
[----:B------:R-:W-:Y:S01]  /*67c0*/  @!UP0 UMOV UR4, UR9 ;  /* 0x0000000900048c82 */ /* 0x000fe20008000000 */
[----:B------:R-:W-:Y:S02]  /*67d0*/  UIADD3 UR9, UPT, UPT, -UR6, URZ, URZ ;  /* 0x000000ff06097290 */ /* 0x000fe4000fffe1ff */
[----:B------:R-:W-:Y:S02]  /*67e0*/  @!UP0 USHF.R.U32.HI UR4, URZ, UR43, UR4 ;  /* 0x0000002bff048299 */ /* 0x000fe40008011604 */
[----:B------:R-:W-:Y:S02]  /*67f0*/  UIMAD UR10, UR44, UR10, UR6 ;  /* 0x0000000a2c0a72a4 */ /* 0x000fe4000f8e0206 */
[----:B------:R-:W-:Y:S04]  /*6800*/  @!UP0 USEL UR4, UR5, UR4, !UP2 ;  /* 0x0000000405048287 */ /* 0x000fe8000d000000 */
[----:B------:R-:W-:Y:S02]  /*6810*/  @!UP0 UIMAD UR10, UR7, UR10, UR4 ;  /* 0x0000000a070a82a4 */ /* 0x000fe4000f8e0204 */
[----:B------:R-:W-:Y:S02]  /*6820*/  @!UP0 UIADD3 UR12, UPT, UPT, UR12, -UR4, URZ ;  /* 0x800000040c0c8290 */ /* 0x000fe4000fffe0ff */
[----:B------:R-:W-:Y:S02]  /*6830*/  UIMAD UR7, UR45, UR8, UR39 ;  /* 0x000000082d0772a4 */ /* 0x000fe4000f8e0227 */
[----:B------:R-:W-:Y:S02]  /*6840*/  @!UP0 UIMAD UR6, UR12, UR44, UR5 ;  /* 0x0000002c0c0682a4 */ /* 0x000fe4000f8e0205 */
[----:B------:R-:W-:Y:S01]  /*6850*/  UIMAD UR4, UR62, UR9, UR38 ;  /* 0x000000093e0472a4 */ /* 0x000fe2000f8e0226 */
[----:B------:R-:W-:Y:S02]  /*6860*/  @!UP0 UMOV UR5, UR10 ;  /* 0x0000000a00058c82 */ /* 0x000fe40008000000 */
[----:B------:R-:W-:Y:S02]  /*6870*/  UIMAD UR39, UR5, UR45, UR7 ;  /* 0x0000002d052772a4 */ /* 0x000fe4000f8e0207 */
[----:B------:R-:W-:Y:S11]  /*6880*/  UIMAD UR38, UR6, UR62, UR4 ;  /* 0x0000003e062672a4 */ /* 0x000ff6000f8e0204 */
[----:B------:R-:W-:Y:S01]  /*6890*/  @!UPT UIADD3 URZ, UPT, UPT, URZ, URZ, URZ ;  /* 0x000000fffffff290 */ /* 0x000fe2000fffe0ff */
.L_x_78:
[----:B------:R-:W-:Y:S01]  /*68a0*/  UISETP.NE.AND UP0, UPT, UR41, 0x1, UPT ;  /* 0x000000012900788c */ /* 0x000fe2000bf05270 */
[----:B------:R-:W-:Y:S01]  /*68b0*/  R2UR UR16, R95 ;  /* 0x000000005f1072ca */ /* 0x000fe200000e0000 */
[----:B------:R-:W-:Y:S01]  /*68c0*/  USHF.L.U32 UR49, UR11, 0x7, URZ ;  /* 0x000000070b317899 */ /* 0x000fe200080006ff */
[----:B------:R-:W-:Y:S01]  /*68d0*/  IADD3 R88, PT, PT, R88, 0x1, RZ ;  /* 0x0000000158587810 */ /* 0x000fe20007ffe0ff */
[----:B------:R-:W-:Y:S07]  /*68e0*/  USHF.L.U32 UR54, UR25, 0x8, URZ ;  /* 0x0000000819367899 */ /* 0x000fee00080006ff */
[----:B------:R-:W2:Y:S01]  /*68f0*/  @!UP0 LDCU.128 UR12, c[0x0][0xd10] ;  /* 0x0001a200ff0c87ac */ /* 0x000ea20008000c00 */
[----:B------:R-:W3:Y:S01]  /*6900*/  @!UP0 LDCU UR5, c[0x0][0xd0c] ;  /* 0x0001a180ff0587ac */ /* 0x000ee20008000800 */
[----:B------:R-:W1:Y:S01]  /*6910*/  @!UP0 LDCU UR10, c[0x0][0xd20] ;  /* 0x0001a400ff0a87ac */ /* 0x000e620008000800 */
[----:B--2---:R-:W-:Y:S02]  /*6920*/  UIMAD.WIDE.U32 UR8, UR39, UR12, URZ ;  /* 0x0000000c270872a5 */ /* 0x004fe4000f8e00ff */
[----:B------:R-:W-:Y:S02]  /*6930*/  UIMAD.WIDE.U32 UR6, UR38, UR15, URZ ;  /* 0x0000000f260672a5 */ /* 0x000fe4000f8e00ff */
[----:B------:R-:W-:Y:S03]  /*6940*/  @!UP0 UISETP.NE.AND UP1, UPT, UR14, 0x1, UPT ;  /* 0x000000010e00888c */ /* 0x000fe6000bf25270 */
[----:B------:R-:W-:Y:S01]  /*6950*/  @!UP0 UMOV UR4, UR9 ;  /* 0x0000000900048c82 */ /* 0x000fe20008000000 */
[----:B---3--:R-:W-:Y:S02]  /*6960*/  @!UP0 UISETP.NE.AND UP2, UPT, UR5, 0x1, UPT ;  /* 0x000000010500888c */ /* 0x008fe4000bf45270 */
[----:B------:R-:W-:Y:S01]  /*6970*/  @!UP0 USHF.R.U32.HI UR4, URZ, UR13, UR4 ;  /* 0x0000000dff048299 */ /* 0x000fe20008011604 */
[----:B------:R-:W-:Y:S02]  /*6980*/  @!UP0 UMOV UR6, UR7 ;  /* 0x0000000700068c82 */ /* 0x000fe40008000000 */
[----:B-1----:R-:W-:Y:S02]  /*6990*/  @!UP0 USHF.R.U32.HI UR6, URZ, UR10, UR6 ;  /* 0x0000000aff068299 */ /* 0x002fe40008011606 */
[----:B------:R-:W-:Y:S02]  /*69a0*/  @!UP0 USEL UR7, UR39, UR4, !UP2 ;  /* 0x0000000427078287 */ /* 0x000fe4000d000000 */
[----:B------:R-:W-:Y:S04]  /*69b0*/  @!UP0 USEL UR6, UR38, UR6, !UP1 ;  /* 0x0000000626068287 */ /* 0x000fe8000c800000 */
[----:B------:R-:W-:Y:S02]  /*69c0*/  @!UP0 UIADD3 UR4, UPT, UPT, -UR7, UR6, URZ ;  /* 0x0000000607048290 */ /* 0x000fe4000fffe1ff */
[----:B------:R-:W-:Y:S02]  /*69d0*/  @!UP0 UIADD3 UR6, UPT, UPT, UR7, -UR6, URZ ;  /* 0x8000000607068290 */ /* 0x000fe4000fffe0ff */
[----:B------:R-:W-:Y:S02]  /*69e0*/  @!UP0 UIMAD UR39, UR4, UR5, UR39 ;  /* 0x00000005042782a4 */ /* 0x000fe4000f8e0227 */
[----:B------:R-:W-:Y:S02]  /*69f0*/  @!UP0 UIMAD UR38, UR6, UR14, UR38 ;  /* 0x0000000e062682a4 */ /* 0x000fe4000f8e0226 */
[----:B------:R-:W-:Y:S09]  /*6a00*/  ULOP3.LUT UP0, URZ, UR16, 0x1f0, URZ, 0xc0, !UPT ;  /* 0x000001f010ff7892 */ /* 0x000ff2000f80c0ff */
[----:B------:R-:W-:Y:S05]  /*6a10*/  BRA.U !UP0, `(.L_x_79) ;  /* 0x00000001087c7547 */ /* 0x000fea000b800000 */
[----:B------:R-:W1:Y:S01]  /*6a20*/  LDCU.64 UR8, c[0x4][0x80] ;  /* 0x01001000ff0877ac */ /* 0x000e620008000a00 */
[----:B------:R-:W-:Y:S01]  /*6a30*/  MOV R16, 0x0 ;  /* 0x0000000000107802 */ /* 0x000fe20000000f00 */
[----:B------:R-:W-:Y:S02]  /*6a40*/  HFMA2 R12, -RZ, RZ, 0, 5.9604644775390625e-08 ;  /* 0x00000001ff0c7431 */ /* 0x000fe400000001ff */
[----:B------:R-:W-:Y:S01]  /*6a50*/  IMAD.MOV.U32 R8, RZ, RZ, 0x70 ;  /* 0x00000070ff087424 */ /* 0x000fe200078e00ff */
[----:B------:R2:W3:Y:S01]  /*6a60*/  LDC.64 R14, c[0x4][R16] ;  /* 0x01000000100e7b82 */ /* 0x0004e20000000a00 */
[----:B------:R-:W4:Y:S01]  /*6a70*/  LDCU.64 UR6, c[0x4][0x88] ;  /* 0x01001100ff0677ac */ /* 0x000f220008000a00 */
[----:B------:R-:W-:Y:S01]  /*6a80*/  IMAD.MOV.U32 R13, RZ, RZ, RZ ;  /* 0x000000ffff0d7224 */ /* 0x000fe200078e00ff */
[----:B------:R-:W2:Y:S01]  /*6a90*/  LDCU.64 UR4, c[0x4][0x8] ;  /* 0x01000100ff0477ac */ /* 0x000ea20008000a00 */
[----:B-1----:R-:W-:Y:S01]  /*6aa0*/  MOV R5, UR9 ;  /* 0x0000000900057c02 */ /* 0x002fe20008000f00 */
[----:B------:R-:W-:Y:S01]  /*6ab0*/  IMAD.U32 R4, RZ, RZ, UR8 ;  /* 0x00000008ff047e24 */ /* 0x000fe2000f8e00ff */
[----:B----4-:R-:W-:Y:S01]  /*6ac0*/  MOV R7, UR7 ;  /* 0x0000000700077c02 */ /* 0x010fe20008000f00 */
[----:B------:R-:W-:Y:S01]  /*6ad0*/  IMAD.U32 R6, RZ, RZ, UR6 ;  /* 0x00000006ff067e24 */ /* 0x000fe2000f8e00ff */
[----:B--2---:R-:W-:Y:S01]  /*6ae0*/  MOV R11, UR5 ;  /* 0x00000005000b7c02 */ /* 0x004fe20008000f00 */
[----:B------:R-:W-:Y:S02]  /*6af0*/  IMAD.U32 R10, RZ, RZ, UR4 ;  /* 0x00000004ff0a7e24 */ /* 0x000fe4000f8e00ff */
[----:B------:R-:W-:Y:S07]  /*6b00*/  LEPC R20, `(.L_x_80) ;  /* 0x000000001014794e */ /* 0x000fee0000000000 */
[----:B---3-5:R-:W-:Y:S05]  /*6b10*/  CALL.ABS.NOINC R14 ;  /* 0x000000000e007343 */ /* 0x028fea0003c00000 */
.L_x_80:
[----:B------:R-:W1:Y:S01]  /*6b20*/  LDCU.64 UR8, c[0x4][0x80] ;  /* 0x01001000ff0877ac */ /* 0x000e620008000a00 */
[----:B------:R-:W2:Y:S01]  /*6b30*/  LDC.64 R16, c[0x4][R16] ;  /* 0x0100000010107b82 */ /* 0x000ea20000000a00 */
[----:B------:R-:W-:Y:S02]  /*6b40*/  HFMA2 R12, -RZ, RZ, 0, 5.9604644775390625e-08 ;  /* 0x00000001ff0c7431 */ /* 0x000fe400000001ff */
[----:B------:R-:W-:Y:S02]  /*6b50*/  IMAD.MOV.U32 R8, RZ, RZ, 0x70 ;  /* 0x00000070ff087424 */ /* 0x000fe400078e00ff */
[----:B------:R-:W-:Y:S01]  /*6b60*/  IMAD.MOV.U32 R13, RZ, RZ, RZ ;  /* 0x000000ffff0d7224 */ /* 0x000fe200078e00ff */
[----:B------:R-:W3:Y:S01]  /*6b70*/  LDCU.64 UR6, c[0x4][0x88] ;  /* 0x01001100ff0677ac */ /* 0x000ee20008000a00 */
[----:B------:R-:W4:Y:S01]  /*6b80*/  LDCU.64 UR4, c[0x4][0x8] ;  /* 0x01000100ff0477ac */ /* 0x000f220008000a00 */
[----:B-1----:R-:W-:Y:S02]  /*6b90*/  MOV R4, UR8 ;  /* 0x0000000800047c02 */ /* 0x002fe40008000f00 */
[----:B------:R-:W-:Y:S02]  /*6ba0*/  MOV R5, UR9 ;  /* 0x0000000900057c02 */ /* 0x000fe40008000f00 */
[----:B---3--:R-:W-:Y:S01]  /*6bb0*/  MOV R7, UR7 ;  /* 0x0000000700077c02 */ /* 0x008fe20008000f00 */
[----:B------:R-:W-:Y:S01]  /*6bc0*/  IMAD.U32 R6, RZ, RZ, UR6 ;  /* 0x00000006ff067e24 */ /* 0x000fe2000f8e00ff */
[----:B----4-:R-:W-:Y:S01]  /*6bd0*/  MOV R11, UR5 ;  /* 0x00000005000b7c02 */ /* 0x010fe20008000f00 */
[----:B------:R-:W-:Y:S02]  /*6be0*/  IMAD.U32 R10, RZ, RZ, UR4 ;  /* 0x00000004ff0a7e24 */ /* 0x000fe4000f8e00ff */
[----:B------:R-:W-:Y:S07]  /*6bf0*/  LEPC R20, `(.L_x_79) ;  /* 0x000000001014794e */ /* 0x000fee0000000000 */
[----:B--2---:R-:W-:Y:S05]  /*6c00*/  CALL.ABS.NOINC R16 ;  /* 0x0000000010007343 */ /* 0x004fea0003c00000 */
.L_x_79:
[----:B------:R-:W-:Y:S02]  /*6c10*/  R2UR UR8, R86 ;  /* 0x00000000560872ca */ /* 0x000fe400000e0000 */
[----:B------:R-:W-:Y:S02]  /*6c20*/  R2UR UR7, R84 ;  /* 0x00000000540772ca */ /* 0x000fe400000e0000 */
[----:B------:R-:W-:Y:S02]  /*6c30*/  R2UR UR6, R83 ;  /* 0x00000000530672ca */ /* 0x000fe400000e0000 */
[----:B------:R-:W-:Y:S02]  /*6c40*/  R2UR UR5, R82 ;  /* 0x00000000520572ca */ /* 0x000fe400000e0000 */
[----:B------:R-:W-:Y:S02]  /*6c50*/  R2UR UR4, R81 ;  /* 0x00000000510472ca */ /* 0x000fe400000e0000 */
[----:B------:R-:W-:Y:S03]  /*6c60*/  ISETP.NE.U32.AND P4, PT, R76, RZ, PT ;  /* 0x000000ff4c00720c */ /* 0x000fe60003f85070 */
[----:B------:R-:W-:Y:S01]  /*6c70*/  UISETP.NE.AND UP2, UPT, UR8, URZ, UPT ;  /* 0x000000ff0800728c */ /* 0x000fe2000bf45270 */
[----:B------:R-:W-:Y:S01]  /*6c80*/  ISETP.NE.AND.EX P4, PT, R77, RZ, PT, P4 ;  /* 0x000000ff4d00720c */ /* 0x000fe20003f85340 */
[----:B------:R-:W-:Y:S04]  /*6c90*/  UISETP.NE.U32.AND UP0, UPT, UR7, URZ, UPT ;  /* 0x000000ff0700728c */ /* 0x000fe8000bf05070 */
[----:B------:R-:W-:Y:S01]  /*6ca0*/  ISETP.NE.U32.AND P2, PT, RZ, UR5, PT ;  /* 0x00000005ff007c0c */ /* 0x000fe2000bf45070 */
[----:B------:R-:W-:Y:S01]  /*6cb0*/  UISETP.NE.AND.EX UP1, UPT, UR6, URZ, UPT, UP0 ;  /* 0x000000ff0600728c */ /* 0x000fe2000bf25300 */
[----:B------:R-:W-:Y:S01]  /*6cc0*/  PLOP3.LUT P1, PT, PT, PT, UP2, 0x80, 0x8 ;  /* 0x000000000008781c */ /* 0x000fe20003f2f028 */
[----:B------:R-:W-:Y:S01]  /*6cd0*/  UPLOP3.LUT UP0, UPT, UPT, UPT, UPT, 0x40, 0x4 ;  /* 0x000000000004789c */ /* 0x000fe20003f0e870 */
[----:B------:R-:W-:Y:S01]  /*6ce0*/  ISETP.NE.AND.EX P2, PT, RZ, UR4, PT, P2 ;  /* 0x00000004ff007c0c */ /* 0x000fe2000bf45320 */
[----:B------:R-:W-:Y:S06]  /*6cf0*/  @UP2 UPLOP3.LUT UP0, UPT, UPT, UPT, UP1, 0x80, 0x8 ;  /* 0x000000000008289c */ /* 0x000fec0003f0f010 */
[----:B------:R-:W-:Y:S01]  /*6d00*/  PLOP3.LUT P0, PT, PT, PT, UP0, 0x80, 0x8 ;  /* 0x000000000008781c */ /* 0x000fe20003f0f008 */
[----:B------:R-:W-:Y:S01]  /*6d10*/  @!UPT UIADD3 URZ, UPT, UPT, URZ, URZ, URZ ;  /* 0x000000fffffff290 */ /* 0x000fe2000fffe0ff */
[----:B------:R-:W-:Y:S11]  /*6d20*/  BRA.U !UP1, `(.L_x_81) ;  /* 0x0000000109487547 */ /* 0x000ff6000b800000 */
[----:B------:R-:W1:Y:S01]  /*6d30*/  LDCU.64 UR8, c[0x0][0x358] ;  /* 0x00006b00ff0877ac */ /* 0x000e620008000a00 */
[----:B------:R-:W-:Y:S01]  /*6d40*/  R2UR UR5, R82 ;  /* 0x00000000520572ca */ /* 0x000fe200000e0000 */
[----:B------:R-:W-:Y:S01]  /*6d50*/  IMAD.MOV.U32 R79, RZ, RZ, 0x1 ;  /* 0x00000001ff4f7424 */ /* 0x000fe200078e00ff */
[----:B------:R-:W-:Y:S01]  /*6d60*/  R2UR UR4, R81 ;  /* 0x00000000510472ca */ /* 0x000fe200000e0000 */
[----:B------:R-:W-:Y:S01]  /*6d70*/  IMAD.MOV.U32 R0, RZ, RZ, 0x1 ;  /* 0x00000001ff007424 */ /* 0x000fe200078e00ff */
[----:B------:R-:W-:Y:S09]  /*6d80*/  R2UR UR6, R84 ;  /* 0x00000000540672ca */ /* 0x000ff200000e0000 */
[----:B------:R-:W-:Y:S04]  /*6d90*/  UISETP.NE.U32.AND UP0, UPT, UR5, URZ, UPT ;  /* 0x000000ff0500728c */ /* 0x000fe8000bf05070 */
[----:B------:R-:W-:Y:S06]  /*6da0*/  UISETP.NE.AND.EX UP0, UPT, UR4, URZ, UPT, UP0 ;  /* 0x000000ff0400728c */ /* 0x000fec000bf05300 */
[----:B------:R-:W-:Y:S05]  /*6db0*/  PLOP3.LUT P3, PT, PT, PT, UP0, 0x80, 0x8 ;  /* 0x000000000008781c */ /* 0x000fea0003f6f008 */
[----:B------:R-:W2:Y:S01]  /*6dc0*/  @UP0 LDCU.64 UR4, c[0x0][0xa88] ;  /* 0x00015100ff0407ac */ /* 0x000ea20008000a00 */
[----:B------:R-:W-:Y:S07]  /*6dd0*/  @UP0 UIMAD UR6, UR36, UR6, URZ ;  /* 0x00000006240602a4 */ /* 0x000fee000f8e02ff */
[----:B------:R-:W-:Y:S01]  /*6de0*/  @!P3 PRMT R79, R0, 0x7610, R79 ;  /* 0x00007610004fb816 */ /* 0x000fe2000000004f */
[----:B--2---:R-:W-:Y:S06]  /*6df0*/  @UP0 UIMAD.WIDE UR4, UR6, 0x4, UR4 ;  /* 0x00000004060408a5 */ /* 0x004fec000f8e0204 */
[----:B------:R-:W-:Y:S02]  /*6e00*/  IMAD.U32 R4, RZ, RZ, UR4 ;  /* 0x00000004ff047e24 */ /* 0x000fe4000f8e00ff */
[----:B------:R-:W-:Y:S03]  /*6e10*/  IMAD.U32 R5, RZ, RZ, UR5 ;  /* 0x00000005ff057e24 */ /* 0x000fe6000f8e00ff */
[----:B------:R-:W2:Y:S02]  /*6e20*/  @!UP0 LDCU UR4, c[0x0][0xa80] ;  /* 0x00015000ff0487ac */ /* 0x000ea40008000800 */
[----:B-1---5:R1:W5:Y:S02]  /*6e30*/  @P3 LDG.E R41, desc[UR8][R4.64] ;  /* 0x0000000804293981 */ /* 0x022364000c1e1900 */
[----:B-12---:R-:W-:Y:S02]  /*6e40*/  @!P3 IMAD.U32 R41, RZ, RZ, UR4 ;  /* 0x00000004ff29be24 */ /* 0x006fe4000f8e00ff */
.L_x_81:
[----:B------:R-:W-:Y:S05]  /*6e50*/  @!P4 BRA `(.L_x_82) ;  /* 0x000000000024c947 */ /* 0x000fea0003800000 */
[----:B----4-:R-:W-:Y:S01]  /*6e60*/  ISETP.NE.U32.AND P3, PT, R74, RZ, PT ;  /* 0x000000ff4a00720c */ /* 0x010fe20003f65070 */
[----:B------:R-:W1:Y:S03]  /*6e70*/  LDCU.64 UR4, c[0x0][0x358] ;  /* 0x00006b00ff0477ac */ /* 0x000e660008000a00 */
[----:B------:R-:W-:Y:S11]  /*6e80*/  ISETP.NE.AND.EX P3, PT, R75, RZ, PT, P3 ;  /* 0x000000ff4b00720c */ /* 0x000ff60003f65330 */
[----:B------:R-:W-:Y:S02]  /*6e90*/  @!UPT UIADD3 URZ, UPT, UPT, URZ, URZ, URZ ;  /* 0x000000fffffff290 */ /* 0x000fe4000fffe0ff */
[----:B------:R-:W2:Y:S01]  /*6ea0*/  @P3 LDC.64 R4, c[0x0][0xaa8] ;  /* 0x0002aa00ff043b82 */ /* 0x000ea20000000a00 */
[----:B------:R-:W-:Y:S04]  /*6eb0*/  @P3 IMAD R0, R76, UR36, RZ ;  /* 0x000000244c003c24 */ /* 0x000fe8000f8e02ff */
[----:B--2---:R-:W-:Y:S05]  /*6ec0*/  @P3 IMAD.WIDE R4, R0, 0x4, R4 ;  /* 0x0000000400043825 */ /* 0x004fea00078e0204 */
[----:B-1---5:R1:W5:Y:S02]  /*6ed0*/  @P3 LDG.E R36, desc[UR4][R4.64] ;  /* 0x0000000404243981 */ /* 0x022364000c1e1900 */
[----:B-1----:R-:W2:Y:S02]  /*6ee0*/  @!P3 LDC R36, c[0x0][0xaa0] ;  /* 0x0002a800ff24bb82 */ /* 0x002ea40000000800 */
.L_x_82:
[----:B-----5:R-:W-:Y:S01]  /*6ef0*/  FSETP.NEU.AND P3, PT, R41, RZ, PT ;  /* 0x000000ff2900720b */ /* 0x020fe20003f6d000 */
[----:B------:R-:W-:Y:S01]  /*6f00*/  ULOP3.LUT UR4, UR56, 0x1, URZ, 0x3c, !UPT ;  /* 0x0000000138047892 */ /* 0x000fe2000f8e3cff */
[----:B------:R-:W-:Y:S01]  /*6f10*/  SEL R6, RZ, 0xffffffff, P2 ;  /* 0xffffffffff067807 */ /* 0x000fe20001000000 */
[----:B------:R-:W-:Y:S01]  /*6f20*/  IMAD.U32 R104, RZ, RZ, UR52 ;  /* 0x00000034ff687e24 */ /* 0x000fe2000f8e00ff */
[C---:B------:R-:W-:Y:S01]  /*6f30*/  @P1 LOP3.LUT P2, RZ, R79.reuse, 0xff, RZ, 0xc0, !PT ;  /* 0x000000ff4fff1812 */ /* 0x040fe2000784c0ff */
[----:B------:R-:W-:Y:S01]  /*6f40*/  IMAD.SHL.U32 R99, R90, 0x4, RZ ;  /* 0x000000045a637824 */ /* 0x000fe200078e00ff */
[----:B------:R-:W-:Y:S01]  /*6f50*/  @P1 SEL R5, RZ, 0xffffffff, P3 ;  /* 0xffffffffff051807 */ /* 0x000fe20001800000 */
[----:B------:R-:W-:Y:S01]  /*6f60*/  IMAD.U32 R102, RZ, RZ, UR4 ;  /* 0x00000004ff667e24 */ /* 0x000fe2000f8e00ff */
[----:B------:R-:W-:Y:S01]  /*6f70*/  LOP3.LUT P4, R87, R79, 0xff, RZ, 0xc0, !PT ;  /* 0x000000ff4f577812 */ /* 0x000fe2000788c0ff */
[----:B------:R-:W-:Y:S01]  /*6f80*/  IMAD.SHL.U32 R104, R104, 0x4000, RZ ;  /* 0x0000400068687824 */ /* 0x000fe200078e00ff */
[----:B------:R-:W-:Y:S01]  /*6f90*/  @P0 SEL R5, R6, R5, !P2 ;  /* 0x0000000506050207 */ /* 0x000fe20005000000 */
[----:B------:R-:W-:Y:S01]  /*6fa0*/  IMAD.U32 R3, RZ, RZ, UR37 ;  /* 0x00000025ff037e24 */ /* 0x000fe2000f8e00ff */
[----:B------:R-:W-:Y:S01]  /*6fb0*/  PLOP3.LUT P0, PT, PT, PT, UP1, 0x80, 0x8 ;  /* 0x000000000008781c */ /* 0x000fe20003f0f018 */
[----:B------:R-:W-:Y:S01]  /*6fc0*/  IMAD.IADD R107, R91, 0x1, R104 ;  /* 0x000000015b6b7824 */ /* 0x000fe200078e0268 */
[----:B------:R-:W-:Y:S01]  /*6fd0*/  @P1 LOP3.LUT R5, R5, 0x1, RZ, 0xc0, !PT ;  /* 0x0000000105051812 */ /* 0x000fe200078ec0ff */
[----:B------:R-:W-:Y:S01]  /*6fe0*/  IMAD.SHL.U32 R98, R92, 0x4, RZ ;  /* 0x000000045c627824 */ /* 0x000fe200078e00ff */
[----:B------:R-:W-:Y:S01]  /*6ff0*/  BSSY B1, `(.L_x_83) ;  /* 0x000006a000017945 */ /* 0x000fe20003800000 */
[----:B------:R-:W-:Y:S01]  /*7000*/  IMAD.IADD R105, R107, 0x1, R99 ;  /* 0x000000016b697824 */ /* 0x000fe200078e0263 */
[----:B------:R-:W-:Y:S01]  /*7010*/  ISETP.NE.U32.OR P5, PT, R5, 0x1, !P1 ;  /* 0x000000010500780c */ /* 0x000fe20004fa5470 */
[----:B------:R-:W-:Y:S01]  /*7020*/  IMAD.U32 R5, RZ, RZ, UR52 ;  /* 0x00000034ff057e24 */ /* 0x000fe2000f8e00ff */
[----:B------:R-:W-:Y:S01]  /*7030*/  CS2R R70, SRZ ;  /* 0x0000000000467805 */ /* 0x000fe2000001ff00 */
[----:B------:R-:W-:Y:S01]  /*7040*/  IMAD.MOV.U32 R101, RZ, RZ, 0x1 ;  /* 0x00000001ff657424 */ /* 0x000fe200078e00ff */
[----:B------:R-:W-:Y:S01]  /*7050*/  P2R R97, PR, RZ, 0x20 ;  /* 0x00000020ff617803 */ /* 0x000fe20000000000 */
[----:B------:R-:W-:Y:S01]  /*7060*/  IMAD.MOV.U32 R72, RZ, RZ, RZ ;  /* 0x000000ffff487224 */ /* 0x000fe200078e00ff */
[----:B------:R-:W-:Y:S01]  /*7070*/  LEA R4, R5, UR47, 0x3 ;  /* 0x0000002f05047c11 */ /* 0x000fe2000f8e18ff */
[----:B------:R-:W-:Y:S01]  /*7080*/  IMAD.U32 R5, RZ, RZ, UR37 ;  /* 0x00000025ff057e24 */ /* 0x000fe2000f8e00ff */
[----:B------:R-:W-:Y:S02]  /*7090*/  CS2R R68, SRZ ;  /* 0x0000000000447805 */ /* 0x000fe4000001ff00 */
[----:B------:R-:W-:Y:S02]  /*70a0*/  CS2R R66, SRZ ;  /* 0x0000000000427805 */ /* 0x000fe4000001ff00 */
[----:B------:R-:W-:Y:S02]  /*70b0*/  CS2R R64, SRZ ;  /* 0x0000000000407805 */ /* 0x000fe4000001ff00 */
[----:B------:R-:W-:Y:S02]  /*70c0*/  CS2R R62, SRZ ;  /* 0x00000000003e7805 */ /* 0x000fe4000001ff00 */
[----:B------:R-:W-:Y:S02]  /*70d0*/  SHF.L.U32 R0, R5, 0x1f, RZ ;  /* 0x0000001f05007819 */ /* 0x000fe400000006ff */
[----:B------:R-:W-:Y:S02]  /*70e0*/  CS2R R60, SRZ ;  /* 0x00000000003c7805 */ /* 0x000fe4000001ff00 */
[----:B------:R-:W-:Y:S02]  /*70f0*/  @P5 SHF.L.U32 R7, R102, 0x1f, RZ ;  /* 0x0000001f66075819 */ /* 0x000fe400000006ff */
[----:B------:R-:W-:Y:S02]  /*7100*/  CS2R R58, SRZ ;  /* 0x00000000003a7805 */ /* 0x000fe4000001ff00 */
[----:B------:R-:W-:Y:S02]  /*7110*/  SEL R5, RZ, 0xffffffff, P3 ;  /* 0xffffffffff057807 */ /* 0x000fe40001800000 */
[----:B------:R-:W-:Y:S01]  /*7120*/  CS2R R56, SRZ ;  /* 0x0000000000387805 */ /* 0x000fe2000001ff00 */
[----:B------:R-:W1:Y:S01]  /*7130*/  @P5 SYNCS.PHASECHK.TRANS64.TRYWAIT P2, [R4+URZ+0x40], R7 ;  /* 0x00004007040055a7 */ /* 0x000e6200080411ff */
[----:B------:R-:W-:Y:S02]  /*7140*/  CS2R R54, SRZ ;  /* 0x0000000000367805 */ /* 0x000fe4000001ff00 */
[----:B------:R-:W-:Y:S02]  /*7150*/  @P0 SEL R5, R6, R5, !P4 ;  /* 0x0000000506050207 */ /* 0x000fe40006000000 */
[----:B------:R-:W-:Y:S02]  /*7160*/  CS2R R52, SRZ ;  /* 0x0000000000347805 */ /* 0x000fe4000001ff00 */
[----:B------:R-:W-:Y:S02]  /*7170*/  ISETP.NE.AND P0, PT, RZ, UR37, PT ;  /* 0x00000025ff007c0c */ /* 0x000fe4000bf05270 */
[----:B------:R-:W-:Y:S02]  /*7180*/  CS2R R50, SRZ ;  /* 0x0000000000327805 */ /* 0x000fe4000001ff00 */
[----:B------:R-:W-:Y:S02]  /*7190*/  LOP3.LUT R5, R5, 0x1, RZ, 0xc0, !PT ;  /* 0x0000000105057812 */ /* 0x000fe400078ec0ff */
[----:B------:R-:W-:Y:S02]  /*71a0*/  CS2R R48, SRZ ;  /* 0x0000000000307805 */ /* 0x000fe4000001ff00 */
[----:B------:R-:W-:Y:S02]  /*71b0*/  CS2R R46, SRZ ;  /* 0x00000000002e7805 */ /* 0x000fe4000001ff00 */
[----:B------:R-:W-:Y:S02]  /*71c0*/  CS2R R44, SRZ ;  /* 0x00000000002c7805 */ /* 0x000fe4000001ff00 */
[----:B------:R-:W-:Y:S02]  /*71d0*/  ISETP.NE.U32.AND P3, PT, R5, 0x1, PT ;  /* 0x000000010500780c */ /* 0x000fe40003f65070 */
[----:B------:R-:W-:Y:S01]  /*71e0*/  CS2R R42, SRZ ;  /* 0x00000000002a7805 */ /* 0x000fe2000001ff00 */
[----:B------:R-:W-:Y:S01]  /*71f0*/  IMAD.MOV.U32 R40, RZ, RZ, RZ ;  /* 0x000000ffff287224 */ /* 0x000fe200078e00ff */
[----:B------:R-:W-:Y:S01]  /*7200*/  SEL R38, RZ, 0xe0, P0 ;  /* 0x000000e0ff267807 */ /* 0x000fe20000000000 */
[----:B------:R-:W-:Y:S01]  /*7210*/  IMAD.U32 R100, RZ, RZ, UR52 ;  /* 0x00000034ff647e24 */ /* 0x000fe2000f8e00ff */
[----:B------:R-:W-:Y:S01]  /*7220*/  P2R R103, PR, RZ, 0x8 ;  /* 0x00000008ff677803 */ /* 0x000fe20000000000 */
[----:B------:R3:W2:Y:S01]  /*7230*/  SYNCS.PHASECHK.TRANS64.TRYWAIT P1, [UR47+0xa0], R0 ;  /* 0x0000a000ff0075a7 */ /* 0x0006a2000802112f */
[----:B------:R-:W-:Y:S02]  /*7240*/  IMAD R37, R3, 0xe0, R2 ;  /* 0x000000e003257824 */ /* 0x000fe400078e0202 */
[----:B------:R-:W-:Y:S02]  /*7250*/  IMAD.IADD R108, R107, 0x1, R98 ;  /* 0x000000016b6c7824 */ /* 0x000fe400078e0262 */
[----:B------:R-:W-:Y:S01]  /*7260*/  IMAD.IADD R106, R98, 0x1, R105 ;  /* 0x00000001626a7824 */ /* 0x000fe200078e0269 */
[----:B-1----:R-:W-:Y:S01]  /*7270*/  @P5 SEL R101, RZ, 0x1, !P2 ;  /* 0x00000001ff655807 */ /* 0x002fe20005000000 */
[----:B---3--:R-:W-:Y:S06]  /*7280*/  @!P5 BRA `(.L_x_84) ;  /* 0x000000040000d947 */ /* 0x008fec0003800000 */
[----:B------:R-:W-:Y:S01]  /*7290*/  HFMA2 R42, -RZ, RZ, 0, 0 ;  /* 0x00000000ff2a7431 */ /* 0x000fe200000001ff */
[----:B------:R-:W-:Y:S01]  /*72a0*/  ISETP.NE.AND P0, PT, R101, RZ, PT ;  /* 0x000000ff6500720c */ /* 0x000fe20003f05270 */
[----:B------:R-:W-:Y:S01]  /*72b0*/  IMAD.MOV.U32 R40, RZ, RZ, RZ ;  /* 0x000000ffff287224 */ /* 0x000fe200078e00ff */
[----:B------:R-:W-:Y:S11]  /*72c0*/  BSSY B0, `(.L_x_85) ;  /* 0x0000005000007945 */ /* 0x000ff60003800000 */
[----:B------:R-:W-:Y:S05]  /*72d0*/  @P0 BRA `(.L_x_86) ;  /* 0x00000000000c0947 */ /* 0x000fea0003800000 */
[----:B------:R-:W-:Y:S04]  /*72e0*/  SHF.L.U32 R3, R102, 0x1f, RZ ;  /* 0x0000001f66037819 */ /* 0x000fe800000006ff */
[----:B------:R-:W1:Y:S02]  /*72f0*/  SYNCS.PHASECHK.TRANS64.TRYWAIT P0, [R4+URZ+0x40], R3 ;  /* 0x00004003040075a7 */ /* 0x000e6400080011ff */
[----:B-1----:R-:W-:Y:S05]  /*7300*/  @!P0 BRA `(.L_x_87) ;  /* 0x0000008400888947 */ /* 0x002fea0003800000 */
.L_x_86:
[----:B------:R-:W-:Y:S05]  /*7310*/  BSYNC B0 ;  /* 0x0000000000007941 */ /* 0x000fea0003800000 */
.L_x_85:
[----:B------:R-:W-:Y:S01]  /*7320*/  ISETP.NE.AND P0, PT, R103, RZ, PT ;  /* 0x000000ff6700720c */ /* 0x000fe20003f05270 */
[----:B------:R-:W-:Y:S01]  /*7330*/  IMAD.MOV.U32 R43, RZ, RZ, RZ ;  /* 0x000000ffff2b7224 */ /* 0x000fe200078e00ff */
[----:B------:R-:W-:Y:S02]  /*7340*/  CS2R R44, SRZ ;  /* 0x00000000002c7805 */ /* 0x000fe4000001ff00 */
        /* <DEDUP_REMOVED lines=9> */
[----:B------:R-:W-:Y:S01]  /*73e0*/  CS2R R64, SRZ ;  /* 0x0000000000407805 */ /* 0x000fe2000001ff00 */
[----:B------:R3:W1:Y:S01]  /*73f0*/  @P0 LDS R40, [R107] ;  /* 0x000000006b280984 */ /* 0x0006620000000800 */
[----:B------:R-:W-:Y:S02]  /*7400*/  CS2R R66, SRZ ;  /* 0x0000000000427805 */ /* 0x000fe4000001ff00 */
[----:B------:R-:W-:Y:S02]  /*7410*/  CS2R R68, SRZ ;  /* 0x0000000000447805 */ /* 0x000fe4000001ff00 */
[----:B------:R-:W-:Y:S01]  /*7420*/  CS2R R70, SRZ ;  /* 0x0000000000467805 */ /* 0x000fe2000001ff00 */
[----:B------:R3:W1:Y:S01]  /*7430*/  @P0 LDS R42, [R108] ;  /* 0x000000006c2a0984 */ /* 0x0006620000000800 */
[----:B------:R-:W-:Y:S01]  /*7440*/  IMAD.MOV.U32 R72, RZ, RZ, RZ ;  /* 0x000000ffff487224 */ /* 0x000fe200078e00ff */
[----:B------:R-:W-:Y:S02]  /*7450*/  UIADD3 UR4, UPT, UPT, UR52, 0x1, URZ ;  /* 0x0000000134047890 */ /* 0x000fe4000fffe0ff */
[----:B------:R3:W1:Y:S02]  /*7460*/  @P0 LDS R43, [R105] ;  /* 0x00000000692b0984 */ /* 0x0006640000000800 */
[----:B------:R-:W-:Y:S02]  /*7470*/  UISETP.NE.AND UP0, UPT, UR4, 0x3, UPT ;  /* 0x000000030400788c */ /* 0x000fe4000bf05270 */
[----:B------:R3:W1:Y:S02]  /*7480*/  @P0 LDS R44, [R106] ;  /* 0x000000006a2c0984 */ /* 0x0006640000000800 */
[----:B------:R-:W-:Y:S02]  /*7490*/  USEL UR5, URZ, 0x1, UP0 ;  /* 0x00000001ff057887 */ /* 0x000fe40008000000 */
[----:B------:R3:W1:Y:S01]  /*74a0*/  @P0 LDS R45, [R107+0x200] ;  /* 0x000200006b2d0984 */ /* 0x0006620000000800 */
[----:B------:R-:W-:Y:S03]  /*74b0*/  USEL UR4, UR4, URZ, UP0 ;  /* 0x000000ff04047287 */ /* 0x000fe60008000000 */
[----:B------:R3:W1:Y:S01]  /*74c0*/  @P0 LDS R46, [R108+0x200] ;  /* 0x000200006c2e0984 */ /* 0x0006620000000800 */
[----:B------:R-:W-:Y:S02]  /*74d0*/  LOP3.LUT R102, R102, UR5, RZ, 0x3c, !PT ;  /* 0x0000000566667c12 */ /* 0x000fe4000f8e3cff */
[----:B------:R-:W-:Y:S01]  /*74e0*/  IMAD.U32 R100, RZ, RZ, UR4 ;  /* 0x00000004ff647e24 */ /* 0x000fe2000f8e00ff */
[----:B------:R3:W1:Y:S04]  /*74f0*/  @P0 LDS R47, [R105+0x200] ;  /* 0x00020000692f0984 */ /* 0x0006680000000800 */
        /* <DEDUP_REMOVED lines=24> */
[----:B------:R3:W1:Y:S02]  /*7680*/  @P0 LDS R72, [R106+0xe00] ;  /* 0x000e00006a480984 */ /* 0x0006640000000800 */
.L_x_84:
[----:B------:R-:W-:Y:S05]  /*7690*/  BSYNC B1 ;  /* 0x0000000000017941 */ /* 0x000fea0003800000 */
.L_x_83:
[----:B------:R-:W-:Y:S05]  /*76a0*/  IMAD.IADD R39, R37, 0x1, R38 ;  /* 0x0000000125277824 */ /* 0x000fea00078e0226 */
[----:B-1----:R-:W-:Y:S04]  /*76b0*/  SHF.R.U32.HI R3, RZ, 0x15, R39 ;  /* 0x00000015ff037819 */ /* 0x002fe80000011627 */
[----:B------:R-:W-:Y:S01]  /*76c0*/  LOP3.LUT P0, RZ, R3, 0x3, R80, 0x48, !PT ;  /* 0x0000000303ff7812 */ /* 0x000fe20007804850 */
[----:B------:R-:W-:Y:S01]  /*76d0*/  @!UPT UIADD3 URZ, UPT, UPT, URZ, URZ, URZ ;  /* 0x000000fffffff290 */ /* 0x000fe2000fffe0ff */
[----:B--2---:R-:W-:Y:S11]  /*76e0*/  @P1 BRA `(.L_x_88) ;  /* 0x0000000000081947 */ /* 0x004ff60003800000 */
[----:B------:R-:W1:Y:S02]  /*76f0*/  SYNCS.PHASECHK.TRANS64.TRYWAIT P1, [UR47+0xa0], R0 ;  /* 0x0000a000ff0075a7 */ /* 0x000e64000802112f */
[----:B-1----:R-:W-:Y:S05]  /*7700*/  @!P1 BRA `(.L_x_89) ;  /* 0x00000080009c9947 */ /* 0x002fea0003800000 */
.L_x_88:
[----:B------:R-:W-:Y:S05]  /*7710*/  @!P0 BRA `(.L_x_90) ;  /* 0x0000000000408947 */ /* 0x000fea0003800000 */
[----:B------:R-:W2:Y:S01]  /*7720*/  LDCU.64 UR8, c[0x4][0x70] ;  /* 0x01000e00ff0877ac */ /* 0x000ea20008000a00 */
[----:B------:R-:W-:Y:S01]  /*7730*/  MOV R15, 0x0 ;  /* 0x00000000000f7802 */ /* 0x000fe20000000f00 */
[----:B------:R-:W-:Y:S02]  /*7740*/  HFMA2 R12, -RZ, RZ, 0, 5.9604644775390625e-08 ;  /* 0x00000001ff0c7431 */ /* 0x000fe400000001ff */
[----:B------:R-:W-:Y:S02]  /*7750*/  IMAD.MOV.U32 R8, RZ, RZ, 0x192 ;  /* 0x00000192ff087424 */ /* 0x000fe400078e00ff */
[----:B------:R-:W-:Y:S01]  /*7760*/  IMAD.MOV.U32 R13, RZ, RZ, RZ ;  /* 0x000000ffff0d7224 */ /* 0x000fe200078e00ff */
[----:B------:R-:W5:Y:S01]  /*7770*/  LDCU.64 UR6, c[0x4][0x78] ;  /* 0x01000f00ff0677ac */ /* 0x000f620008000a00 */
[----:B------:R-:W1:Y:S01]  /*7780*/  LDC.64 R14, c[0x4][R15] ;  /* 0x010000000f0e7b82 */ /* 0x000e620000000a00 */
[----:B------:R-:W3:Y:S01]  /*7790*/  LDCU.64 UR4, c[0x4][0x10] ;  /* 0x01000200ff0477ac */ /* 0x000ee20008000a00 */
[----:B--2---:R-:W-:Y:S01]  /*77a0*/  MOV R5, UR9 ;  /* 0x0000000900057c02 */ /* 0x004fe20008000f00 */
[----:B------:R-:W-:Y:S01]  /*77b0*/  IMAD.U32 R4, RZ, RZ, UR8 ;  /* 0x00000008ff047e24 */ /* 0x000fe2000f8e00ff */
[----:B-----5:R-:W-:Y:S01]  /*77c0*/  MOV R7, UR7 ;  /* 0x0000000700077c02 */ /* 0x020fe20008000f00 */
[----:B------:R-:W-:Y:S01]  /*77d0*/  IMAD.U32 R6, RZ, RZ, UR6 ;  /* 0x00000006ff067e24 */ /* 0x000fe2000f8e00ff */
[----:B---3--:R-:W-:Y:S01]  /*77e0*/  MOV R11, UR5 ;  /* 0x00000005000b7c02 */ /* 0x008fe20008000f00 */
[----:B------:R-:W-:Y:S02]  /*77f0*/  IMAD.U32 R10, RZ, RZ, UR4 ;  /* 0x00000004ff0a7e24 */ /* 0x000fe4000f8e00ff */
[----:B------:R-:W-:Y:S07]  /*7800*/  LEPC R20, `(.L_x_90) ;  /* 0x000000001014794e */ /* 0x000fee0000000000 */
[----:B-1--4-:R-:W-:Y:S05]  /*7810*/  CALL.ABS.NOINC R14 ;  /* 0x000000000e007343 */ /* 0x012fea0003c00000 */
.L_x_90:
[----:B------:R-:W-:Y:S05]  /*7820*/  WARPSYNC.ALL ;  /* 0x0000000000007948 */ /* 0x000fea0003800000 */
[----:B------:R-:W-:Y:S01]  /*7830*/  R2UR UR4, R39 ;  /* 0x00000000270472ca */ /* 0x000fe200000e0000 */
[----:B------:R-:W-:Y:S01]  /*7840*/  BSSY.RECONVERGENT B0, `(.L_x_91) ;  /* 0x0000088000007945 */ /* 0x000fe20003800200 */
[----:B------:R-:W-:Y:S11]  /*7850*/  ISETP.NE.AND P0, PT, R93, RZ, PT ;  /* 0x000000ff5d00720c */ /* 0x000ff60003f05270 */
[----:B------:R-:W2:Y:S01]  /*7860*/  LDTM.x32 R4, tmem[UR4] ;  /* 0x00000004000479ee */ /* 0x000ea200082c0000 */
[----:B------:R-:W-:Y:S01]  /*7870*/  UIADD3 UR4, UPT, UPT, UR47, 0xa8, URZ ;  /* 0x000000a82f047890 */ /* 0x000fe2000fffe0ff */
[----:B------:R-:W-:Y:S03]  /*7880*/  NOP ;  /* 0x0000000000007918 */ /* 0x000fe60000000000 */
[----:B------:R-:W-:Y:S09]  /*7890*/  UPRMT UR4, UR40, 0x654, UR4 ;  /* 0x0000065428047896 */ /* 0x000ff20008000004 */
[----:B--2---:R-:W-:Y:S01]  /*78a0*/  SYNCS.ARRIVE.TRANS64.RED.A1T0 RZ, [UR4], RZ ;  /* 0x000000ffffff79a7 */ /* 0x004fe20008100404 */
[C---:B------:R-:W-:Y:S01]  /*78b0*/  FMUL R4, R36.reuse, R4 ;  /* 0x0000000424047220 */ /* 0x040fe20000400000 */
[C---:B------:R-:W-:Y:S01]  /*78c0*/  FMUL R5, R36.reuse, R5 ;  /* 0x0000000524057220 */ /* 0x040fe20000400000 */
[C---:B------:R-:W-:Y:S01]  /*78d0*/  FMUL R6, R36.reuse, R6 ;  /* 0x0000000624067220 */ /* 0x040fe20000400000 */
[C---:B------:R-:W-:Y:S01]  /*78e0*/  FMUL R7, R36.reuse, R7 ;  /* 0x0000000724077220 */ /* 0x040fe20000400000 */
[C---:B------:R-:W-:Y:S01]  /*78f0*/  FFMA R4, R41.reuse, R40, R4 ;  /* 0x0000002829047223 */ /* 0x040fe20000000004 */
[C---:B------:R-:W-:Y:S01]  /*7900*/  FFMA R5, R41.reuse, R42, R5 ;  /* 0x0000002a29057223 */ /* 0x040fe20000000005 */
[C---:B------:R-:W-:Y:S01]  /*7910*/  FFMA R6, R41.reuse, R43, R6 ;  /* 0x0000002b29067223 */ /* 0x040fe20000000006 */
[C---:B------:R-:W-:Y:S01]  /*7920*/  FFMA R7, R41.reuse, R44, R7 ;  /* 0x0000002c29077223 */ /* 0x040fe20000000007 */
[C---:B------:R-:W-:Y:S01]  /*7930*/  FMUL R8, R36.reuse, R8 ;  /* 0x0000000824087220 */ /* 0x040fe20000400000 */
[----:B------:R2:W-:Y:S01]  /*7940*/  STS [R107], R4 ;  /* 0x000000046b007388 */ /* 0x0005e20000000800 */
[C---:B------:R-:W-:Y:S01]  /*7950*/  FMUL R9, R36.reuse, R9 ;  /* 0x0000000924097220 */ /* 0x040fe20000400000 */
[C---:B------:R-:W-:Y:S01]  /*7960*/  FMUL R10, R36.reuse, R10 ;  /* 0x0000000a240a7220 */ /* 0x040fe20000400000 */
[C---:B------:R-:W-:Y:S01]  /*7970*/  FFMA R8, R41.reuse, R45, R8 ;  /* 0x0000002d29087223 */ /* 0x040fe20000000008 */
[----:B------:R2:W-:Y:S01]  /*7980*/  STS [R108], R5 ;  /* 0x000000056c007388 */ /* 0x0005e20000000800 */
        /* <DEDUP_REMOVED lines=11> */
[----:B------:R2:W-:Y:S01]  /*7a40*/  STS [R107+0x200], R8 ;  /* 0x000200086b007388 */ /* 0x0005e20000000800 */
[C---:B------:R-:W-:Y:S01]  /*7a50*/  FMUL R15, R36.reuse, R15 ;  /* 0x0000000f240f7220 */ /* 0x040fe20000400000 */
[C---:B------:R-:W-:Y:S01]  /*7a60*/  FMUL R16, R36.reuse, R16 ;  /* 0x0000001024107220 */ /* 0x040fe20000400000 */
[C---:B------:R-:W-:Y:S01]  /*7a70*/  FFMA R14, R41.reuse, R51, R14 ;  /* 0x00000033290e7223 */ /* 0x040fe2000000000e */
[----:B------:R2:W-:Y:S01]  /*7a80*/  STS [R108+0x200], R9 ;  /* 0x000200096c007388 */ /* 0x0005e20000000800 */
        /* <DEDUP_REMOVED lines=50> */
[----:B------:R-:W-:Y:S01]  /*7db0*/  FMUL R35, R36, R35 ;  /* 0x0000002324237220 */ /* 0x000fe20000400000 */
[----:B------:R2:W-:Y:S03]  /*7dc0*/  STS [R105+0x800], R22 ;  /* 0x0008001669007388 */ /* 0x0005e60000000800 */
[----:B------:R-:W-:Y:S01]  /*7dd0*/  FFMA R35, R41, R72, R35 ;  /* 0x0000004829237223 */ /* 0x000fe20000000023 */
[----:B------:R2:W-:Y:S04]  /*7de0*/  STS [R106+0x800], R23 ;  /* 0x000800176a007388 */ /* 0x0005e80000000800 */
        /* <DEDUP_REMOVED lines=11> */
[----:B------:R2:W-:Y:S01]  /*7ea0*/  STS [R106+0xe00], R35 ;  /* 0x000e00236a007388 */ /* 0x0005e20000000800 */
[----:B------:R-:W-:Y:S01]  /*7eb0*/  @!PT LDS RZ, [RZ] ;  /* 0x00000000fffff984 */ /* 0x000fe20000000800 */
[----:B------:R-:W-:Y:S01]  /*7ec0*/  @!PT LDS RZ, [RZ] ;  /* 0x00000000fffff984 */ /* 0x000fe20000000800 */
[----:B------:R-:W-:Y:S01]  /*7ed0*/  @!PT LDS RZ, [RZ] ;  /* 0x00000000fffff984 */ /* 0x000fe20000000800 */
[----:B------:R-:W-:Y:S01]  /*7ee0*/  @!PT LDS RZ, [RZ] ;  /* 0x00000000fffff984 */ /* 0x000fe20000000800 */
[----:B------:R5:W-:Y:S06]  /*7ef0*/  MEMBAR.ALL.CTA ;  /* 0x0000000000007992 */ /* 0x000bec0000008000 */
[----:B-----5:R-:W5:Y:S02]  /*7f00*/  FENCE.VIEW.ASYNC.S ;  /* 0x00000000000073c6 */ /* 0x020f640000000000 */
[----:B-----5:R-:W-:Y:S06]  /*7f10*/  BAR.SYNC.DEFER_BLOCKING 0x1, 0x80 ;  /* 0x0042000000007b1d */ /* 0x020fec0000010000 */
[----:B------:R-:W-:Y:S05]  /*7f20*/  @P0 BRA `(.L_x_92) ;  /* 0x0000000000640947 */ /* 0x000fea0003800000 */
[----:B------:R-:W-:Y:S01]  /*7f30*/  R2UR UR6, R104 ;  /* 0x00000000680672ca */ /* 0x000fe200000e0000 */
[----:B------:R-:W-:Y:S01]  /*7f40*/  UIADD3 UR4, UP0, UPT, UR58, 0x880, URZ ;  /* 0x000008803a047890 */ /* 0x000fe2000ff1e0ff */
[----:B------:R-:W-:Y:S01]  /*7f50*/  R2UR UR7, R38 ;  /* 0x00000000260772ca */ /* 0x000fe200000e0000 */
[----:B------:R-:W-:Y:S01]  /*7f60*/  UMOV UR51, UR36 ;  /* 0x0000002400337c82 */ /* 0x000fe20008000000 */
[----:B------:R-:W-:Y:S02]  /*7f70*/  UIADD3 UR17, UPT, UPT, UR49, 0x20, URZ ;  /* 0x0000002031117890 */ /* 0x000fe4000fffe0ff */
[----:B------:R-:W-:Y:S01]  /*7f80*/  UIADD3.X UR5, UPT, UPT, URZ, UR59, URZ, UP0, !UPT ;  /* 0x0000003bff057290 */ /* 0x000fe200087fe4ff */
[----:B------:R-:W-:Y:S01]  /*7f90*/  UMOV UR19, UR36 ;  /* 0x0000002400137c82 */ /* 0x000fe20008000000 */
[----:B------:R-:W-:Y:S01]  /*7fa0*/  UIADD3 UR13, UPT, UPT, UR49, 0x40, URZ ;  /* 0x00000040310d7890 */ /* 0x000fe2000fffe0ff */
[----:B------:R-:W-:Y:S01]  /*7fb0*/  UMOV UR15, UR36 ;  /* 0x00000024000f7c82 */ /* 0x000fe20008000000 */
[----:B------:R-:W-:Y:S03]  /*7fc0*/  UIADD3 UR9, UPT, UPT, UR49, 0x60, URZ ;  /* 0x0000006031097890 */ /* 0x000fe6000fffe0ff */
[----:B------:R-:W-:Y:S02]  /*7fd0*/  UIADD3 UR6, UPT, UPT, UR47, UR6, URZ ;  /* 0x000000062f067290 */ /* 0x000fe4000fffe0ff */
[----:B------:R-:W-:Y:S02]  /*7fe0*/  UIADD3 UR50, UPT, UPT, UR54, UR7, URZ ;  /* 0x0000000736327290 */ /* 0x000fe4000fffe0ff */
[----:B------:R-:W-:Y:S02]  /*7ff0*/  UIADD3 UR48, UPT, UPT, UR6, 0x200, URZ ;  /* 0x0000020006307890 */ /* 0x000fe4000fffe0ff */
[----:B------:R-:W-:Y:S02]  /*8000*/  UIADD3 UR16, UPT, UPT, UR6, 0x1200, URZ ;  /* 0x0000120006107890 */ /* 0x000fe4000fffe0ff */
[----:B------:R-:W-:Y:S01]  /*8010*/  UIADD3 UR12, UPT, UPT, UR6, 0x2200, URZ ;  /* 0x00002200060c7890 */ /* 0x000fe2000fffe0ff */
[----:B------:R-:W-:Y:S01]  /*8020*/  UMOV UR18, UR50 ;  /* 0x0000003200127c82 */ /* 0x000fe20008000000 */
[----:B------:R-:W-:Y:S01]  /*8030*/  UMOV UR14, UR50 ;  /* 0x00000032000e7c82 */ /* 0x000fe20008000000 */
[----:B------:R-:W-:Y:S02]  /*8040*/  UIADD3 UR8, UPT, UPT, UR6, 0x3200, URZ ;  /* 0x0000320006087890 */ /* 0x000fe4000fffe0ff */
[----:B------:R1:W-:Y:S01]  /*8050*/  UTMASTG.3D [UR48], [UR4] ;  /* 0x00000030040073b5 */ /* 0x0003e20008010000 */
[----:B------:R-:W-:Y:S01]  /*8060*/  UMOV UR11, UR36 ;  /* 0x00000024000b7c82 */ /* 0x000fe20008000000 */
[----:B------:R-:W-:Y:S01]  /*8070*/  UMOV UR10, UR50 ;  /* 0x00000032000a7c82 */ /* 0x000fe20008000000 */
[----:B------:R1:W-:Y:S01]  /*8080*/  UTMASTG.3D [UR16], [UR4] ;  /* 0x00000010040073b5 */ /* 0x0003e20008010000 */
[----:B------:R1:W-:Y:S03]  /*8090*/  UTMASTG.3D [UR12], [UR4] ;  /* 0x0000000c040073b5 */ /* 0x0003e60008010000 */
[----:B------:R1:W-:Y:S02]  /*80a0*/  UTMASTG.3D [UR8], [UR4] ;  /* 0x00000008040073b5 */ /* 0x0003e40008010000 */
[----:B-1----:R0:W-:Y:S02]  /*80b0*/  UTMACMDFLUSH ;  /* 0x00000000000079b7 */ /* 0x0021e40000000000 */
.L_x_92:
[----:B------:R-:W-:Y:S05]  /*80c0*/  BSYNC.RECONVERGENT B0 ;  /* 0x0000000000007941 */ /* 0x000fea0003800200 */
.L_x_91:
[----:B------:R-:W-:Y:S01]  /*80d0*/  UIADD3 UR48, UPT, UPT, UR52, 0x1, URZ ;  /* 0x0000000134307890 */ /* 0x000fe2000fffe0ff */
[----:B------:R-:W-:Y:S03]  /*80e0*/  BSSY.RECONVERGENT B0, `(.L_x_93) ;  /* 0x0000005000007945 */ /* 0x000fe60003800200 */
[----:B------:R-:W-:Y:S04]  /*80f0*/  UISETP.NE.AND UP0, UPT, UR48, 0x3, UPT ;  /* 0x000000033000788c */ /* 0x000fe8000bf05270 */
[----:B------:R-:W-:Y:S01]  /*8100*/  USEL UR46, UR48, URZ, UP0 ;  /* 0x000000ff302e7287 */ /* 0x000fe20008000000 */
[----:B------:R-:W-:Y:S11]  /*8110*/  @P0 BRA `(.L_x_94) ;  /* 0x0000000000040947 */ /* 0x000ff60003800000 */
[----:B------:R-:W-:Y:S04]  /*8120*/  DEPBAR.LE SB0, 0x1 ;  /* 0x000080400000791a */ /* 0x000fe80000000000 */
.L_x_94:
[----:B------:R-:W-:Y:S05]  /*8130*/  BSYNC.RECONVERGENT B0 ;  /* 0x0000000000007941 */ /* 0x000fea0003800200 */
.L_x_93:
[----:B------:R-:W-:Y:S01]  /*8140*/  BAR.SYNC.DEFER_BLOCKING 0x1, 0x80 ;  /* 0x0042000000007b1d */ /* 0x000fe20000010000 */
[----:B------:R-:W-:Y:S01]  /*8150*/  ISETP.NE.AND P1, PT, R97, RZ, PT ;  /* 0x000000ff6100720c */ /* 0x000fe20003f25270 */
[----:B------:R-:W-:Y:S01]  /*8160*/  UISETP.NE.AND UP0, UPT, UR55, URZ, UPT ;  /* 0x000000ff3700728c */ /* 0x000fe2000bf05270 */
[----:B--2---:R-:W-:Y:S11]  /*8170*/  LEA R5, R100, UR47, 0x3 ;  /* 0x0000002f64057c11 */ /* 0x004ff6000f8e18ff */
[----:B------:R-:W-:Y:S01]  /*8180*/  @P1 SHF.L.U32 R4, R102, 0x1f, RZ ;  /* 0x0000001f66041819 */ /* 0x000fe200000006ff */
[----:B------:R-:W-:Y:S06]  /*8190*/  BRA.U !UP0, `(.L_x_95) ;  /* 0x0000000108247547 */ /* 0x000fec000b800000 */
[----:B-1----:R-:W1:Y:S01]  /*81a0*/  S2R R0, SR_CgaCtaId ;  /* 0x0000000000007919 */ /* 0x002e620000008800 */
[----:B------:R-:W-:Y:S01]  /*81b0*/  IMAD.U32 R3, RZ, RZ, UR53 ;  /* 0x00000035ff037e24 */ /* 0x000fe2000f8e00ff */
[----:B------:R-:W-:Y:S04]  /*81c0*/  UIADD3 UR4, UPT, UPT, UR53, 0x1, URZ ;  /* 0x0000000135047890 */ /* 0x000fe8000fffe0ff */
[----:B------:R-:W-:Y:S01]  /*81d0*/  @P1 LEA R3, R3, UR47, 0x3 ;  /* 0x0000002f03031c11 */ /* 0x000fe2000f8e18ff */
[----:B------:R-:W-:Y:S04]  /*81e0*/  UISETP.NE.AND UP0, UPT, UR4, 0x3, UPT ;  /* 0x000000030400788c */ /* 0x000fe8000bf05270 */
[----:B------:R-:W-:Y:S01]  /*81f0*/  @P1 VIADD R3, R3, 0x58 ;  /* 0x0000005803031836 */ /* 0x000fe20000000000 */
[----:B------:R-:W-:Y:S04]  /*8200*/  USEL UR53, UR4, URZ, UP0 ;  /* 0x000000ff04357287 */ /* 0x000fe80008000000 */
[----:B-1----:R-:W-:Y:S04]  /*8210*/  @P1 PRMT R0, R0, 0x654, R3 ;  /* 0x0000065400001816 */ /* 0x002fe80000000003 */
[----:B------:R2:W-:Y:S04]  /*8220*/  @P1 SYNCS.ARRIVE.TRANS64.RED.A1T0 RZ, [R0+URZ], RZ ;  /* 0x000000ff00ff19a7 */ /* 0x0005e800081004ff */
.L_x_95:
[----:B------:R-:W5:Y:S01]  /*8230*/  @P1 SYNCS.PHASECHK.TRANS64.TRYWAIT P0, [R5+URZ+0x40], R4 ;  /* 0x00004004050015a7 */ /* 0x000f6200080011ff */
[----:B------:R-:W-:Y:S01]  /*8240*/  UISETP.NE.AND UP0, UPT, UR37, URZ, UPT ;  /* 0x000000ff2500728c */ /* 0x000fe2000bf05270 */
[----:B------:R-:W-:Y:S01]  /*8250*/  BSSY B1, `(.L_x_96) ;  /* 0x0000038000017945 */ /* 0x000fe20003800000 */
[----:B------:R-:W-:Y:S02]  /*8260*/  UMOV UR4, 0xc0 ;  /* 0x000000c000047882 */ /* 0x000fe40000000000 */
[----:B------:R-:W-:Y:S01]  /*8270*/  USEL UR40, UR4, 0x20, !UP0 ;  /* 0x0000002004287887 */ /* 0x000fe2000c000000 */
[----:B-----5:R-:W-:Y:S01]  /*8280*/  @P1 SEL R101, RZ, 0x1, !P0 ;  /* 0x00000001ff651807 */ /* 0x020fe20004000000 */
[----:B------:R-:W-:Y:S10]  /*8290*/  @!P1 BRA `(.L_x_97) ;  /* 0x0000000000cc9947 */ /* 0x000ff40003800000 */
[----:B------:R-:W-:Y:S01]  /*82a0*/  ISETP.NE.AND P1, PT, R103, RZ, PT ;  /* 0x000000ff6700720c */ /* 0x000fe20003f25270 */
[----:B------:R-:W-:Y:S01]  /*82b0*/  BSSY B0, `(.L_x_98) ;  /* 0x0000008000007945 */ /* 0x000fe20003800000 */
[----:B------:R-:W-:Y:S11]  /*82c0*/  ISETP.NE.AND P0, PT, R101, RZ, PT ;  /* 0x000000ff6500720c */ /* 0x000ff60003f05270 */
[----:B------:R-:W-:Y:S04]  /*82d0*/  @P1 IMAD R4, R100, 0x4000, R91 ;  /* 0x0000400064041824 */ /* 0x000fe800078e025b */
[----:B-1----:R-:W-:Y:S01]  /*82e0*/  @P1 IMAD.IADD R3, R98, 0x1, R4 ;  /* 0x0000000162031824 */ /* 0x002fe200078e0204 */
[----:B------:R-:W-:Y:S06]  /*82f0*/  @P0 BRA `(.L_x_99) ;  /* 0x00000000000c0947 */ /* 0x000fec0003800000 */
[----:B--2---:R-:W-:Y:S04]  /*8300*/  SHF.L.U32 R0, R102, 0x1f, RZ ;  /* 0x0000001f66007819 */ /* 0x004fe800000006ff */
[----:B------:R-:W1:Y:S02]  /*8310*/  SYNCS.PHASECHK.TRANS64.TRYWAIT P0, [R5+URZ+0x40], R0 ;  /* 0x00004000050075a7 */ /* 0x000e6400080011ff */
[----:B-1----:R-:W-:Y:S05]  /*8320*/  @!P0 BRA `(.L_x_100) ;  /* 0x0000007400ac8947 */ /* 0x002fea0003800000 */
.L_x_99:
[----:B------:R-:W-:Y:S05]  /*8330*/  BSYNC B0 ;  /* 0x0000000000007941 */ /* 0x000fea0003800000 */
.L_x_98:
[----:B------:R-:W-:Y:S01]  /*8340*/  ISETP.NE.AND P0, PT, R103, RZ, PT ;  /* 0x000000ff6700720c */ /* 0x000fe20003f05270 */
[----:B------:R-:W-:Y:S11]  /*8350*/  VIADD R100, R100, 0x1 ;  /* 0x0000000164647836 */ /* 0x000ff60000000000 */
[----:B------:R-:W-:Y:S01]  /*8360*/  @!UPT UIADD3 URZ, UPT, UPT, URZ, URZ, URZ ;  /* 0x000000fffffff290 */ /* 0x000fe2000fffe0ff */
[----:B------:R-:W3:Y:S01]  /*8370*/  @P0 LDS R42, [R3] ;  /* 0x00000000032a0984 */ /* 0x000ee20000000800 */
[----:B-1----:R-:W-:Y:S03]  /*8380*/  @P0 IMAD.IADD R5, R99, 0x1, R4 ;  /* 0x0000000163050824 */ /* 0x002fe600078e0204 */
[----:B------:R-:W1:Y:S01]  /*8390*/  @P0 LDS R46, [R3+0x200] ;  /* 0x00020000032e0984 */ /* 0x000e620000000800 */
[----:B--2---:R-:W-:Y:S03]  /*83a0*/  @P0 IMAD.IADD R0, R98, 0x1, R5 ;  /* 0x0000000162000824 */ /* 0x004fe600078e0205 */
[----:B------:R-:W2:Y:S04]  /*83b0*/  @P0 LDS R50, [R3+0x400] ;  /* 0x0004000003320984 */ /* 0x000ea80000000800 */
[----:B------:R-:W1:Y:S04]  /*83c0*/  @P0 LDS R54, [R3+0x600] ;  /* 0x0006000003360984 */ /* 0x000e680000000800 */
[----:B------:R-:W1:Y:S04]  /*83d0*/  @P0 LDS R58, [R3+0x800] ;  /* 0x00080000033a0984 */ /* 0x000e680000000800 */
[----:B------:R-:W1:Y:S04]  /*83e0*/  @P0 LDS R62, [R3+0xa00] ;  /* 0x000a0000033e0984 */ /* 0x000e680000000800 */
[----:B------:R-:W1:Y:S04]  /*83f0*/  @P0 LDS R66, [R3+0xc00] ;  /* 0x000c000003420984 */ /* 0x000e680000000800 */
[----:B------:R5:W1:Y:S04]  /*8400*/  @P0 LDS R70, [R3+0xe00] ;  /* 0x000e000003460984 */ /* 0x000a680000000800 */
[----:B------:R1:W1:Y:S04]  /*8410*/  @P0 LDS R40, [R4] ;  /* 0x0000000004280984 */ /* 0x0002680000000800 */
[----:B------:R1:W1:Y:S04]  /*8420*/  @P0 LDS R45, [R4+0x200] ;  /* 0x00020000042d0984 */ /* 0x0002680000000800 */
[----:B------:R1:W1:Y:S04]  /*8430*/  @P0 LDS R49, [R4+0x400] ;  /* 0x0004000004310984 */ /* 0x0002680000000800 */
[----:B------:R1:W1:Y:S04]  /*8440*/  @P0 LDS R53, [R4+0x600] ;  /* 0x0006000004350984 */ /* 0x0002680000000800 */
[----:B------:R1:W1:Y:S04]  /*8450*/  @P0 LDS R57, [R4+0x800] ;  /* 0x0008000004390984 */ /* 0x0002680000000800 */
[----:B------:R1:W1:Y:S04]  /*8460*/  @P0 LDS R61, [R4+0xa00] ;  /* 0x000a0000043d0984 */ /* 0x0002680000000800 */
[----:B------:R1:W1:Y:S04]  /*8470*/  @P0 LDS R65, [R4+0xc00] ;  /* 0x000c000004410984 */ /* 0x0002680000000800 */
        /* <DEDUP_REMOVED lines=16> */
[----:B------:R1:W1:Y:S01]  /*8580*/  @P0 LDS R72, [R0+0xe00] ;  /* 0x000e000000480984 */ /* 0x0002620000000800 */
[C---:B------:R-:W-:Y:S04]  /*8590*/  ISETP.NE.AND P0, PT, R100.reuse, 0x3, PT ;  /* 0x000000036400780c */ /* 0x040fe80003f05270 */
[----:B-----5:R-:W-:Y:S02]  /*85a0*/  SEL R3, RZ, 0x1, P0 ;  /* 0x00000001ff037807 */ /* 0x020fe40000000000 */
[----:B------:R-:W-:Y:S02]  /*85b0*/  SEL R100, R100, RZ, P0 ;  /* 0x000000ff64647207 */ /* 0x000fe40000000000 */
[----:B--23--:R-:W-:Y:S02]  /*85c0*/  LOP3.LUT R102, R102, R3, RZ, 0x3c, !PT ;  /* 0x0000000366667212 */ /* 0x00cfe400078e3cff */
.L_x_97:
[----:B------:R-:W-:Y:S05]  /*85d0*/  BSYNC B1 ;  /* 0x0000000000017941 */ /* 0x000fea0003800000 */
.L_x_96:
[----:B------:R-:W-:Y:S05]  /*85e0*/  VIADD R38, R37, UR40 ;  /* 0x0000002825267c36 */ /* 0x000fea0008000000 */
[----:B-1----:R-:W-:Y:S04]  /*85f0*/  SHF.R.U32.HI R3, RZ, 0x15, R38 ;  /* 0x00000015ff037819 */ /* 0x002fe80000011626 */
[----:B------:R-:W-:Y:S11]  /*8600*/  LOP3.LUT P0, RZ, R3, 0x3, R80, 0x48, !PT ;  /* 0x0000000303ff7812 */ /* 0x000ff60007804850 */
[----:B------:R-:W-:Y:S02]  /*8610*/  @!UPT UIADD3 URZ, UPT, UPT, URZ, URZ, URZ ;  /* 0x000000fffffff290 */ /* 0x000fe4000fffe0ff */
[----:B------:R-:W-:Y:S05]  /*8620*/  @!P0 BRA `(.L_x_101) ;  /* 0x0000000000408947 */ /* 0x000fea0003800000 */
[----:B------:R-:W1:Y:S01]  /*8630*/  LDCU.64 UR8, c[0x4][0x70] ;  /* 0x01000e00ff0877ac */ /* 0x000e620008000a00 */
[----:B------:R-:W-:Y:S01]  /*8640*/  MOV R15, 0x0 ;  /* 0x00000000000f7802 */ /* 0x000fe20000000f00 */
[----:B------:R-:W-:Y:S02]  /*8650*/  HFMA2 R12, -RZ, RZ, 0, 5.9604644775390625e-08 ;  /* 0x00000001ff0c7431 */ /* 0x000fe400000001ff */
[----:B------:R-:W-:Y:S02]  /*8660*/  IMAD.MOV.U32 R8, RZ, RZ, 0x192 ;  /* 0x00000192ff087424 */ /* 0x000fe400078e00ff */
[----:B------:R-:W-:Y:S01]  /*8670*/  IMAD.MOV.U32 R13, RZ, RZ, RZ ;  /* 0x000000ffff0d7224 */ /* 0x000fe200078e00ff */
[----:B------:R-:W5:Y:S01]  /*8680*/  LDCU.64 UR6, c[0x4][0x78] ;  /* 0x01000f00ff0677ac */ /* 0x000f620008000a00 */
[----:B------:R-:W2:Y:S01]  /*8690*/  LDC.64 R14, c[0x4][R15] ;  /* 0x010000000f0e7b82 */ /* 0x000ea20000000a00 */
[----:B------:R-:W3:Y:S01]  /*86a0*/  LDCU.64 UR4, c[0x4][0x10] ;  /* 0x01000200ff0477ac */ /* 0x000ee20008000a00 */
[----:B-1----:R-:W-:Y:S01]  /*86b0*/  MOV R5, UR9 ;  /* 0x0000000900057c02 */ /* 0x002fe20008000f00 */
[----:B------:R-:W-:Y:S01]  /*86c0*/  IMAD.U32 R4, RZ, RZ, UR8 ;  /* 0x00000008ff047e24 */ /* 0x000fe2000f8e00ff */
[----:B-----5:R-:W-:Y:S01]  /*86d0*/  MOV R7, UR7 ;  /* 0x0000000700077c02 */ /* 0x020fe20008000f00 */
[----:B------:R-:W-:Y:S01]  /*86e0*/  IMAD.U32 R6, RZ, RZ, UR6 ;  /* 0x00000006ff067e24 */ /* 0x000fe2000f8e00ff */
[----:B---3--:R-:W-:Y:S01]  /*86f0*/  MOV R11, UR5 ;  /* 0x00000005000b7c02 */ /* 0x008fe20008000f00 */
[----:B------:R-:W-:Y:S02]  /*8700*/  IMAD.U32 R10, RZ, RZ, UR4 ;  /* 0x00000004ff0a7e24 */ /* 0x000fe4000f8e00ff */
[----:B------:R-:W-:Y:S07]  /*8710*/  LEPC R20, `(.L_x_101) ;  /* 0x000000001014794e */ /* 0x000fee0000000000 */
[----:B--2-4-:R-:W-:Y:S05]  /*8720*/  CALL.ABS.NOINC R14 ;  /* 0x000000000e007343 */ /* 0x014fea0003c00000 */
.L_x_101:
[----:B------:R-:W-:Y:S01]  /*8730*/  ISETP.NE.AND P0, PT, R93, RZ, PT ;  /* 0x000000ff5d00720c */ /* 0x000fe20003f05270 */
[----:B------:R-:W-:Y:S05]  /*8740*/  WARPSYNC.ALL ;  /* 0x0000000000007948 */ /* 0x000fea0003800000 */
[----:B------:R-:W1:Y:S01]  /*8750*/  S2R R39, SR_CgaCtaId ;  /* 0x0000000000277919 */ /* 0x000e620000008800 */
[----:B------:R-:W-:Y:S01]  /*8760*/  R2UR UR4, R38 ;  /* 0x00000000260472ca */ /* 0x000fe200000e0000 */
[----:B------:R-:W1:Y:S01]  /*8770*/  S2UR UR51, SR_CgaCtaId ;  /* 0x00000000003379c3 */ /* 0x000e620000008800 */
[----:B------:R-:W-:Y:S11]  /*8780*/  BSSY.RECONVERGENT B0, `(.L_x_102) ;  /* 0x0000087000007945 */ /* 0x000ff60003800200 */
[----:B------:R-:W5:Y:S01]  /*8790*/  LDTM.x32 R4, tmem[UR4] ;  /* 0x00000004000479ee */ /* 0x000f6200082c0000 */
[----:B------:R-:W-:Y:S06]  /*87a0*/  USHF.L.U32 UR4, UR46, 0xe, URZ ;  /* 0x0000000e2e047899 */ /* 0x000fec00080006ff */
[----:B--2---:R-:W-:Y:S04]  /*87b0*/  IADD3 R0, PT, PT, R91, UR4, RZ ;  /* 0x000000045b007c10 */ /* 0x004fe8000fffe0ff */
[CC--:B------:R-:W-:Y:S02]  /*87c0*/  IADD3 R104, PT, PT, R98.reuse, R0.reuse, RZ ;  /* 0x0000000062687210 */ /* 0x0c0fe40007ffe0ff */
[----:B------:R-:W-:Y:S04]  /*87d0*/  IADD3 R3, PT, PT, R99, R0, RZ ;  /* 0x0000000063037210 */ /* 0x000fe80007ffe0ff */
[----:B------:R-:W-:Y:S01]  /*87e0*/  IADD3 R0, PT, PT, R98, R3, RZ ;  /* 0x0000000362007210 */ /* 0x000fe20007ffe0ff */
[C---:B-----5:R-:W-:Y:S01]  /*87f0*/  FMUL R4, R36.reuse, R4 ;  /* 0x0000000424047220 */ /* 0x060fe20000400000 */
        /* <DEDUP_REMOVED lines=8> */
[----:B------:R2:W-:Y:S01]  /*8880*/  STS [R91+UR4], R4 ;  /* 0x000000045b007988 */ /* 0x0005e20008000804 */
        /* <DEDUP_REMOVED lines=15> */
[----:B------:R2:W-:Y:S01]  /*8980*/  STS [R91+UR4+0x200], R8 ;  /* 0x000200085b007988 */ /* 0x0005e20008000804 */
        /* <DEDUP_REMOVED lines=58> */
[----:B------:R2:W-:Y:S04]  /*8d30*/  STS [R91+UR4+0xa00], R24 ;  /* 0x000a00185b007988 */ /* 0x0005e80008000804 */
[----:B------:R2:W-:Y:S04]  /*8d40*/  STS [R104+0xa00], R25 ;  /* 0x000a001968007388 */ /* 0x0005e80000000800 */
[----:B------:R2:W-:Y:S04]  /*8d50*/  STS [R3+0xa00], R26 ;  /* 0x000a001a03007388 */ /* 0x0005e80000000800 */
        /* <DEDUP_REMOVED lines=16> */
[----:B-1----:R-:W-:Y:S05]  /*8e60*/  @P0 BRA `(.L_x_103) ;  /* 0x0000000000600947 */ /* 0x002fea0003800000 */
[----:B------:R-:W-:Y:S02]  /*8e70*/  UIADD3 UR6, UP0, UPT, UR58, 0x880, URZ ;  /* 0x000008803a067890 */ /* 0x000fe4000ff1e0ff */
[----:B------:R-:W-:Y:S02]  /*8e80*/  UIADD3 UR5, UPT, UPT, UR47, UR4, URZ ;  /* 0x000000042f057290 */ /* 0x000fe4000fffe0ff */
[----:B------:R-:W-:Y:S02]  /*8e90*/  UIADD3 UR10, UPT, UPT, UR54, UR40, URZ ;  /* 0x00000028360a7290 */ /* 0x000fe4000fffe0ff */
[----:B------:R-:W-:Y:S02]  /*8ea0*/  UIADD3 UR8, UPT, UPT, UR5, 0x200, URZ ;  /* 0x0000020005087890 */ /* 0x000fe4000fffe0ff */
[----:B------:R-:W-:Y:S01]  /*8eb0*/  UIADD3.X UR7, UPT, UPT, URZ, UR59, URZ, UP0, !UPT ;  /* 0x0000003bff077290 */ /* 0x000fe200087fe4ff */
[----:B------:R-:W-:Y:S01]  /*8ec0*/  UMOV UR9, UR49 ;  /* 0x0000003100097c82 */ /* 0x000fe20008000000 */
[----:B------:R-:W-:Y:S01]  /*8ed0*/  UMOV UR11, UR36 ;  /* 0x00000024000b7c82 */ /* 0x000fe20008000000 */
[----:B------:R-:W-:Y:S02]  /*8ee0*/  UIADD3 UR21, UPT, UPT, UR49, 0x20, URZ ;  /* 0x0000002031157890 */ /* 0x000fe4000fffe0ff */
[----:B------:R-:W-:Y:S01]  /*8ef0*/  UIADD3 UR20, UPT, UPT, UR5, 0x1200, URZ ;  /* 0x0000120005147890 */ /* 0x000fe2000fffe0ff */
[----:B------:R-:W-:Y:S03]  /*8f00*/  UMOV UR23, UR36 ;  /* 0x0000002400177c82 */ /* 0x000fe60008000000 */
[----:B------:R1:W-:Y:S01]  /*8f10*/  UTMASTG.3D [UR8], [UR6] ;  /* 0x00000008060073b5 */ /* 0x0003e20008010000 */
[----:B------:R-:W-:Y:S01]  /*8f20*/  UMOV UR22, UR10 ;  /* 0x0000000a00167c82 */ /* 0x000fe20008000000 */
[----:B------:R-:W-:Y:S02]  /*8f30*/  UIADD3 UR17, UPT, UPT, UR49, 0x40, URZ ;  /* 0x0000004031117890 */ /* 0x000fe4000fffe0ff */
[----:B------:R-:W-:Y:S01]  /*8f40*/  UIADD3 UR16, UPT, UPT, UR5, 0x2200, URZ ;  /* 0x0000220005107890 */ /* 0x000fe2000fffe0ff */
[----:B------:R-:W-:Y:S01]  /*8f50*/  UMOV UR19, UR36 ;  /* 0x0000002400137c82 */ /* 0x000fe20008000000 */
[----:B------:R-:W-:Y:S01]  /*8f60*/  UMOV UR18, UR10 ;  /* 0x0000000a00127c82 */ /* 0x000fe20008000000 */
[----:B------:R1:W-:Y:S01]  /*8f70*/  UTMASTG.3D [UR20], [UR6] ;  /* 0x00000014060073b5 */ /* 0x0003e20008010000 */
[----:B------:R-:W-:Y:S02]  /*8f80*/  UIADD3 UR13, UPT, UPT, UR49, 0x60, URZ ;  /* 0x00000060310d7890 */ /* 0x000fe4000fffe0ff */
[----:B------:R-:W-:Y:S01]  /*8f90*/  UIADD3 UR12, UPT, UPT, UR5, 0x3200, URZ ;  /* 0x00003200050c7890 */ /* 0x000fe2000fffe0ff */
[----:B------:R-:W-:Y:S01]  /*8fa0*/  UMOV UR15, UR36 ;  /* 0x00000024000f7c82 */ /* 0x000fe20008000000 */
[----:B------:R-:W-:Y:S01]  /*8fb0*/  UMOV UR14, UR10 ;  /* 0x0000000a000e7c82 */ /* 0x000fe20008000000 */
[----:B------:R1:W-:Y:S06]  /*8fc0*/  UTMASTG.3D [UR16], [UR6] ;  /* 0x00000010060073b5 */ /* 0x0003ec0008010000 */
[----:B------:R1:W-:Y:S02]  /*8fd0*/  UTMASTG.3D [UR12], [UR6] ;  /* 0x0000000c060073b5 */ /* 0x0003e40008010000 */
[----:B-1----:R0:W-:Y:S02]  /*8fe0*/  UTMACMDFLUSH ;  /* 0x00000000000079b7 */ /* 0x0021e40000000000 */
.L_x_103:
[----:B------:R-:W-:Y:S05]  /*8ff0*/  BSYNC.RECONVERGENT B0 ;  /* 0x0000000000007941 */ /* 0x000fea0003800200 */
.L_x_102:
[----:B------:R-:W-:Y:S01]  /*9000*/  UIADD3 UR4, UPT, UPT, UR46, 0x1, URZ ;  /* 0x000000012e047890 */ /* 0x000fe2000fffe0ff */
[----:B------:R-:W-:Y:S01]  /*9010*/  ISETP.NE.AND P1, PT, R97, RZ, PT ;  /* 0x000000ff6100720c */ /* 0x000fe20003f25270 */
[----:B--2---:R-:W-:Y:S01]  /*9020*/  IMAD.U32 R0, RZ, RZ, UR53 ;  /* 0x00000035ff007e24 */ /* 0x004fe2000f8e00ff */
[----:B------:R-:W-:Y:S01]  /*9030*/  BSSY.RECONVERGENT B0, `(.L_x_104) ;  /* 0x0000008000007945 */ /* 0x000fe20003800200 */
[----:B------:R-:W-:Y:S04]  /*9040*/  UISETP.NE.AND UP0, UPT, UR4, 0x3, UPT ;  /* 0x000000030400788c */ /* 0x000fe8000bf05270 */
[----:B------:R-:W-:Y:S02]  /*9050*/  USEL UR46, UR4, URZ, UP0 ;  /* 0x000000ff042e7287 */ /* 0x000fe40008000000 */
[----:B------:R-:W-:Y:S04]  /*9060*/  UISETP.EQ.XOR UP0, UPT, UR48, 0x3, !UP0 ;  /* 0x000000033000788c */ /* 0x000fe8000c702a70 */
[----:B------:R-:W-:Y:S01]  /*9070*/  UP2UR UR50, UPR, URZ, 0x1 ;  /* 0x00000001ff327883 */ /* 0x000fe20008000000 */
[----:B------:R-:W-:Y:S01]  /*9080*/  @P1 LEA R0, R0, UR47, 0x3 ;  /* 0x0000002f00001c11 */ /* 0x000fe2000f8e18ff */
[----:B------:R-:W-:Y:S10]  /*9090*/  @P0 BRA `(.L_x_105) ;  /* 0x0000000000040947 */ /* 0x000ff40003800000 */
[----:B------:R-:W-:Y:S04]  /*90a0*/  DEPBAR.LE SB0, 0x1 ;  /* 0x000080400000791a */ /* 0x000fe80000000000 */
.L_x_105:
[----:B------:R-:W-:Y:S05]  /*90b0*/  BSYNC.RECONVERGENT B0 ;  /* 0x0000000000007941 */ /* 0x000fea0003800200 */
.L_x_104:
[----:B------:R-:W-:Y:S01]  /*90c0*/  BAR.SYNC.DEFER_BLOCKING 0x1, 0x80 ;  /* 0x0042000000007b1d */ /* 0x000fe20000010000 */
[----:B------:R-:W-:Y:S01]  /*90d0*/  @P1 VIADD R4, R0, 0x58 ;  /* 0x0000005800041836 */ /* 0x000fe20000000000 */
[----:B------:R-:W-:Y:S01]  /*90e0*/  @P1 SHF.L.U32 R0, R102, 0x1f, RZ ;  /* 0x0000001f66001819 */ /* 0x000fe200000006ff */
[----:B------:R-:W-:Y:S02]  /*90f0*/  UIADD3 UR5, UPT, UPT, UR53, 0x1, URZ ;  /* 0x0000000135057890 */ /* 0x000fe4000fffe0ff */
[----:B------:R-:W-:Y:S01]  /*9100*/  UISETP.NE.AND UP0, UPT, UR37, URZ, UPT ;  /* 0x000000ff2500728c */ /* 0x000fe2000bf05270 */
[----:B------:R-:W-:Y:S01]  /*9110*/  @P1 PRMT R39, R39, 0x654, R4 ;  /* 0x0000065427271816 */ /* 0x000fe20000000004 */
[----:B------:R-:W-:Y:S04]  /*9120*/  UISETP.NE.AND UP1, UPT, UR5, 0x3, UPT ;  /* 0x000000030500788c */ /* 0x000fe8000bf25270 */
[----:B------:R-:W-:Y:S01]  /*9130*/  USEL UR48, UR5, URZ, UP1 ;  /* 0x000000ff05307287 */ /* 0x000fe20008800000 */
[----:B------:R1:W-:Y:S01]  /*9140*/  @P1 SYNCS.ARRIVE.TRANS64.RED.A1T0 RZ, [R39+URZ], RZ ;  /* 0x000000ff27ff19a7 */ /* 0x0003e200081004ff */
[----:B------:R-:W-:Y:S01]  /*9150*/  UMOV UR4, 0x400 ;  /* 0x0000040000047882 */ /* 0x000fe20000000000 */
[----:B------:R-:W-:Y:S01]  /*9160*/  BSSY B1, `(.L_x_106) ;  /* 0x000003b000017945 */ /* 0x000fe20003800000 */
[----:B------:R-:W-:Y:S03]  /*9170*/  ULEA UR47, UR51, UR4, 0x18 ;  /* 0x00000004332f7291 */ /* 0x000fe6000f8ec0ff */
[----:B------:R-:W-:Y:S02]  /*9180*/  UMOV UR4, 0xa0 ;  /* 0x000000a000047882 */ /* 0x000fe40000000000 */
[----:B------:R-:W-:Y:S01]  /*9190*/  USEL UR40, UR4, 0x40, !UP0 ;  /* 0x0000004004287887 */ /* 0x000fe2000c000000 */
[----:B------:R-:W-:Y:S04]  /*91a0*/  LEA R5, R100, UR47, 0x3 ;  /* 0x0000002f64057c11 */ /* 0x000fe8000f8e18ff */
[----:B------:R-:W2:Y:S02]  /*91b0*/  @P1 SYNCS.PHASECHK.TRANS64.TRYWAIT P0, [R5+URZ+0x40], R0 ;  /* 0x00004000050015a7 */ /* 0x000ea400080011ff */
[----:B--2---:R-:W-:Y:S01]  /*91c0*/  @P1 SEL R101, RZ, 0x1, !P0 ;  /* 0x00000001ff651807 */ /* 0x004fe20004000000 */
[----:B-1----:R-:W-:Y:S06]  /*91d0*/  @!P1 BRA `(.L_x_107) ;  /* 0x0000000000cc9947 */ /* 0x002fec0003800000 */
[----:B------:R-:W-:Y:S01]  /*91e0*/  ISETP.NE.AND P1, PT, R103, RZ, PT ;  /* 0x000000ff6700720c */ /* 0x000fe20003f25270 */
[----:B------:R-:W-:Y:S01]  /*91f0*/  BSSY B0, `(.L_x_108) ;  /* 0x0000008000007945 */ /* 0x000fe20003800000 */
[----:B------:R-:W-:Y:S11]  /*9200*/  ISETP.NE.AND P0, PT, R101, RZ, PT ;  /* 0x000000ff6500720c */ /* 0x000ff60003f05270 */
[----:B------:R-:W-:Y:S04]  /*9210*/  @P1 IMAD R3, R100, 0x4000, R91 ;  /* 0x0000400064031824 */ /* 0x000fe800078e025b */
[----:B------:R-:W-:Y:S01]  /*9220*/  @P1 IMAD.IADD R0, R98, 0x1, R3 ;  /* 0x0000000162001824 */ /* 0x000fe200078e0203 */
[----:B------:R-:W-:Y:S06]  /*9230*/  @P0 BRA `(.L_x_109) ;  /* 0x00000000000c0947 */ /* 0x000fec0003800000 */
[----:B------:R-:W-:Y:S04]  /*9240*/  SHF.L.U32 R4, R102, 0x1f, RZ ;  /* 0x0000001f66047819 */ /* 0x000fe800000006ff */
[----:B------:R-:W1:Y:S02]  /*9250*/  SYNCS.PHASECHK.TRANS64.TRYWAIT P0, [R5+URZ+0x40], R4 ;  /* 0x00004004050075a7 */ /* 0x000e6400080011ff */
[----:B-1----:R-:W-:Y:S05]  /*9260*/  @!P0 BRA `(.L_x_110) ;  /* 0x0000006400f08947 */ /* 0x002fea0003800000 */
.L_x_109:
[----:B------:R-:W-:Y:S05]  /*9270*/  BSYNC B0 ;  /* 0x0000000000007941 */ /* 0x000fea0003800000 */
.L_x_108:
[----:B------:R-:W-:Y:S01]  /*9280*/  ISETP.NE.AND P0, PT, R103, RZ, PT ;  /* 0x000000ff6700720c */ /* 0x000fe20003f05270 */
[----:B------:R-:W-:Y:S11]  /*9290*/  VIADD R100, R100, 0x1 ;  /* 0x0000000164647836 */ /* 0x000ff60000000000 */
[----:B------:R-:W-:Y:S01]  /*92a0*/  @!UPT UIADD3 URZ, UPT, UPT, URZ, URZ, URZ ;  /* 0x000000fffffff290 */ /* 0x000fe2000fffe0ff */
[----:B------:R-:W2:Y:S01]  /*92b0*/  @P0 LDS R42, [R0] ;  /* 0x00000000002a0984 */ /* 0x000ea20000000800 */
[----:B-1----:R-:W-:Y:S03]  /*92c0*/  @P0 IMAD.IADD R5, R99, 0x1, R3 ;  /* 0x0000000163050824 */ /* 0x002fe600078e0203 */
[----:B------:R-:W1:Y:S01]  /*92d0*/  @P0 LDS R46, [R0+0x200] ;  /* 0x00020000002e0984 */ /* 0x000e620000000800 */
[----:B------:R-:W-:Y:S03]  /*92e0*/  @P0 IMAD.IADD R4, R98, 0x1, R5 ;  /* 0x0000000162040824 */ /* 0x000fe600078e0205 */
[----:B------:R-:W1:Y:S04]  /*92f0*/  @P0 LDS R50, [R0+0x400] ;  /* 0x0004000000320984 */ /* 0x000e680000000800 */
[----:B------:R-:W1:Y:S04]  /*9300*/  @P0 LDS R54, [R0+0x600] ;  /* 0x0006000000360984 */ /* 0x000e680000000800 */
[----:B------:R-:W1:Y:S04]  /*9310*/  @P0 LDS R58, [R0+0x800] ;  /* 0x00080000003a0984 */ /* 0x000e680000000800 */
[----:B------:R-:W1:Y:S04]  /*9320*/  @P0 LDS R62, [R0+0xa00] ;  /* 0x000a0000003e0984 */ /* 0x000e680000000800 */
[----:B------:R-:W1:Y:S04]  /*9330*/  @P0 LDS R66, [R0+0xc00] ;  /* 0x000c000000420984 */ /* 0x000e680000000800 */
[----:B------:R-:W1:Y:S04]  /*9340*/  @P0 LDS R70, [R0+0xe00] ;  /* 0x000e000000460984 */ /* 0x000e680000000800 */
[----:B------:R-:W1:Y:S04]  /*9350*/  @P0 LDS R40, [R3] ;  /* 0x0000000003280984 */ /* 0x000e680000000800 */
[----:B------:R-:W1:Y:S04]  /*9360*/  @P0 LDS R45, [R3+0x200] ;  /* 0x00020000032d0984 */ /* 0x000e680000000800 */
[----:B------:R-:W1:Y:S04]  /*9370*/  @P0 LDS R49, [R3+0x400] ;  /* 0x0004000003310984 */ /* 0x000e680000000800 */
        /* <DEDUP_REMOVED lines=24> */
[----:B--2---:R-:W-:Y:S02]  /*9500*/  LOP3.LUT R102, R102, R3, RZ, 0x3c, !PT ;  /* 0x0000000366667212 */ /* 0x004fe400078e3cff */
.L_x_107:
[----:B------:R-:W-:Y:S05]  /*9510*/  BSYNC B1 ;  /* 0x0000000000017941 */ /* 0x000fea0003800000 */
.L_x_106:
[----:B------:R-:W-:Y:S05]  /*9520*/  VIADD R38, R37, UR40 ;  /* 0x0000002825267c36 */ /* 0x000fea0008000000 */
[----:B------:R-:W-:Y:S04]  /*9530*/  SHF.R.U32.HI R3, RZ, 0x15, R38 ;  /* 0x00000015ff037819 */ /* 0x000fe80000011626 */
        /* <DEDUP_REMOVED lines=8> */
[----:B------:R-:W2:Y:S01]  /*95c0*/  LDCU.64 UR6, c[0x4][0x78] ;  /* 0x01000f00ff0677ac */ /* 0x000ea20008000a00 */
[----:B------:R-:W3:Y:S01]  /*95d0*/  LDC.64 R14, c[0x4][R15] ;  /* 0x010000000f0e7b82 */ /* 0x000ee20000000a00 */
[----:B------:R-:W5:Y:S01]  /*95e0*/  LDCU.64 UR4, c[0x4][0x10] ;  /* 0x01000200ff0477ac */ /* 0x000f620008000a00 */
[----:B-1----:R-:W-:Y:S01]  /*95f0*/  MOV R5, UR9 ;  /* 0x0000000900057c02 */ /* 0x002fe20008000f00 */
[----:B------:R-:W-:Y:S01]  /*9600*/  IMAD.U32 R4, RZ, RZ, UR8 ;  /* 0x00000008ff047e24 */ /* 0x000fe2000f8e00ff */
[----:B--2---:R-:W-:Y:S01]  /*9610*/  MOV R7, UR7 ;  /* 0x0000000700077c02 */ /* 0x004fe20008000f00 */
[----:B------:R-:W-:Y:S01]  /*9620*/  IMAD.U32 R6, RZ, RZ, UR6 ;  /* 0x00000006ff067e24 */ /* 0x000fe2000f8e00ff */
[----:B-----5:R-:W-:Y:S01]  /*9630*/  MOV R11, UR5 ;  /* 0x00000005000b7c02 */ /* 0x020fe20008000f00 */
[----:B------:R-:W-:Y:S02]  /*9640*/  IMAD.U32 R10, RZ, RZ, UR4 ;  /* 0x00000004ff0a7e24 */ /* 0x000fe4000f8e00ff */
[----:B------:R-:W-:Y:S07]  /*9650*/  LEPC R20, `(.L_x_111) ;  /* 0x000000001014794e */ /* 0x000fee0000000000 */
[----:B---34-:R-:W-:Y:S05]  /*9660*/  CALL.ABS.NOINC R14 ;  /* 0x000000000e007343 */ /* 0x018fea0003c00000 */
.L_x_111:
[----:B------:R-:W-:Y:S01]  /*9670*/  ISETP.NE.AND P0, PT, R93, RZ, PT ;  /* 0x000000ff5d00720c */ /* 0x000fe20003f05270 */
[----:B------:R-:W-:Y:S05]  /*9680*/  WARPSYNC.ALL ;  /* 0x0000000000007948 */ /* 0x000fea0003800000 */
[----:B------:R-:W2:Y:S01]  /*9690*/  S2R R39, SR_CgaCtaId ;  /* 0x0000000000277919 */ /* 0x000ea20000008800 */
[----:B------:R-:W-:Y:S01]  /*96a0*/  R2UR UR4, R38 ;  /* 0x00000000260472ca */ /* 0x000fe200000e0000 */
[----:B------:R-:W2:Y:S01]  /*96b0*/  S2UR UR51, SR_CgaCtaId ;  /* 0x00000000003379c3 */ /* 0x000ea20000008800 */
[----:B------:R-:W-:Y:S11]  /*96c0*/  BSSY.RECONVERGENT B0, `(.L_x_112) ;  /* 0x0000087000007945 */ /* 0x000ff60003800200 */
[----:B-1----:R-:W1:Y:S01]  /*96d0*/  LDTM.x32 R4, tmem[UR4] ;  /* 0x00000004000479ee */ /* 0x002e6200082c0000 */
[----:B------:R-:W-:Y:S06]  /*96e0*/  USHF.L.U32 UR4, UR46, 0xe, URZ ;  /* 0x0000000e2e047899 */ /* 0x000fec00080006ff */
[----:B------:R-:W-:Y:S04]  /*96f0*/  IADD3 R0, PT, PT, R91, UR4, RZ ;  /* 0x000000045b007c10 */ /* 0x000fe8000fffe0ff */
[CC--:B------:R-:W-:Y:S02]  /*9700*/  IADD3 R104, PT, PT, R98.reuse, R0.reuse, RZ ;  /* 0x0000000062687210 */ /* 0x0c0fe40007ffe0ff */
[----:B------:R-:W-:Y:S04]  /*9710*/  IADD3 R3, PT, PT, R99, R0, RZ ;  /* 0x0000000063037210 */ /* 0x000fe80007ffe0ff */
[----:B------:R-:W-:Y:S01]  /*9720*/  IADD3 R0, PT, PT, R98, R3, RZ ;  /* 0x0000000362007210 */ /* 0x000fe20007ffe0ff */
[C---:B-1----:R-:W-:Y:S01]  /*9730*/  FMUL R4, R36.reuse, R4 ;  /* 0x0000000424047220 */ /* 0x042fe20000400000 */
        /* <DEDUP_REMOVED lines=102> */
[----:B--2---:R-:W-:Y:S05]  /*9da0*/  @P0 BRA `(.L_x_113) ;  /* 0x0000000000600947 */ /* 0x004fea0003800000 */
        /* <DEDUP_REMOVED lines=23> */
[----:B--2---:R0:W-:Y:S02]  /*9f20*/  UTMACMDFLUSH ;  /* 0x00000000000079b7 */ /* 0x0041e40000000000 */
.L_x_113:
[----:B------:R-:W-:Y:S05]  /*9f30*/  BSYNC.RECONVERGENT B0 ;  /* 0x0000000000007941 */ /* 0x000fea0003800200 */
.L_x_112:
[----:B------:R-:W-:Y:S01]  /*9f40*/  UISETP.NE.AND UP1, UPT, UR50, URZ, UPT ;  /* 0x000000ff3200728c */ /* 0x000fe2000bf25270 */
[----:B------:R-:W-:Y:S01]  /*9f50*/  ISETP.NE.AND P1, PT, R97, RZ, PT ;  /* 0x000000ff6100720c */ /* 0x000fe20003f25270 */
[----:B------:R-:W-:Y:S01]  /*9f60*/  UIADD3 UR4, UPT, UPT, UR46, 0x1, URZ ;  /* 0x000000012e047890 */ /* 0x000fe2000fffe0ff */
[----:B-1----:R-:W-:Y:S01]  /*9f70*/  IMAD.U32 R0, RZ, RZ, UR48 ;  /* 0x00000030ff007e24 */ /* 0x002fe2000f8e00ff */
[----:B------:R-:W-:Y:S02]  /*9f80*/  BSSY.RECONVERGENT B0, `(.L_x_114) ;  /* 0x0000008000007945 */ /* 0x000fe40003800200 */
[----:B------:R-:W-:Y:S02]  /*9f90*/  UISETP.NE.AND UP0, UPT, UR4, 0x3, UPT ;  /* 0x000000030400788c */ /* 0x000fe4000bf05270 */
[----:B------:R-:W-:Y:S02]  /*9fa0*/  UISETP.EQ.XOR UP1, UPT, UR4, 0x3, UP1 ;  /* 0x000000030400788c */ /* 0x000fe40008f22a70 */
[----:B------:R-:W-:Y:S02]  /*9fb0*/  USEL UR46, UR4, URZ, UP0 ;  /* 0x000000ff042e7287 */ /* 0x000fe40008000000 */
[----:B------:R-:W-:Y:S02]  /*9fc0*/  UP2UR UR50, UPR, URZ, 0x2 ;  /* 0x00000002ff327883 */ /* 0x000fe40008000000 */
[----:B------:R-:W-:Y:S01]  /*9fd0*/  @P1 LEA R0, R0, UR47, 0x3 ;  /* 0x0000002f00001c11 */ /* 0x000fe2000f8e18ff */
[----:B------:R-:W-:Y:S05]  /*9fe0*/  @P0 BRA `(.L_x_115) ;  /* 0x0000000000040947 */ /* 0x000fea0003800000 */
[----:B------:R-:W-:Y:S04]  /*9ff0*/  DEPBAR.LE SB0, 0x1 ;  /* 0x000080400000791a */ /* 0x000fe80000000000 */
.L_x_115:
[----:B------:R-:W-:Y:S05]  /*a000*/  BSYNC.RECONVERGENT B0 ;  /* 0x0000000000007941 */ /* 0x000fea0003800200 */
.L_x_114:
        /* <DEDUP_REMOVED lines=27> */
.L_x_119:
[----:B------:R-:W-:Y:S05]  /*a1c0*/  BSYNC B0 ;  /* 0x0000000000007941 */ /* 0x000fea0003800000 */
.L_x_118:
        /* <DEDUP_REMOVED lines=41> */
.L_x_117:
[----:B------:R-:W-:Y:S05]  /*a460*/  BSYNC B1 ;  /* 0x0000000000017941 */ /* 0x000fea0003800000 */
.L_x_116:
        /* <DEDUP_REMOVED lines=21> */
.L_x_121:
        /* <DEDUP_REMOVED lines=140> */
.L_x_123:
[----:B------:R-:W-:Y:S05]  /*ae80*/  BSYNC.RECONVERGENT B0 ;  /* 0x0000000000007941 */ /* 0x000fea0003800200 */
.L_x_122:
        /* <DEDUP_REMOVED lines=12> */
.L_x_125:
[----:B------:R-:W-:Y:S05]  /*af50*/  BSYNC.RECONVERGENT B0 ;  /* 0x0000000000007941 */ /* 0x000fea0003800200 */
.L_x_124:
        /* <DEDUP_REMOVED lines=27> */
.L_x_129:
[----:B------:R-:W-:Y:S05]  /*b110*/  BSYNC B0 ;  /* 0x0000000000007941 */ /* 0x000fea0003800000 */
.L_x_128:
        /* <DEDUP_REMOVED lines=41> */
.L_x_127:
[----:B------:R-:W-:Y:S05]  /*b3b0*/  BSYNC B1 ;  /* 0x0000000000017941 */ /* 0x000fea0003800000 */
.L_x_126:
        /* <DEDUP_REMOVED lines=21> */
.L_x_131:
        /* <DEDUP_REMOVED lines=140> */
.L_x_133:
[----:B------:R-:W-:Y:S05]  /*bdd0*/  BSYNC.RECONVERGENT B0 ;  /* 0x0000000000007941 */ /* 0x000fea0003800200 */
.L_x_132:
        /* <DEDUP_REMOVED lines=12> */
.L_x_135:
[----:B------:R-:W-:Y:S05]  /*bea0*/  BSYNC.RECONVERGENT B0 ;  /* 0x0000000000007941 */ /* 0x000fea0003800200 */
.L_x_134:
        /* <DEDUP_REMOVED lines=27> */
.L_x_139:
[----:B------:R-:W-:Y:S05]  /*c060*/  BSYNC B0 ;  /* 0x0000000000007941 */ /* 0x000fea0003800000 */
.L_x_138:
        /* <DEDUP_REMOVED lines=41> */
.L_x_137:
[----:B------:R-:W-:Y:S05]  /*c300*/  BSYNC B1 ;  /* 0x0000000000017941 */ /* 0x000fea0003800000 */
.L_x_136:
        /* <DEDUP_REMOVED lines=21> */
.L_x_141:
        /* <DEDUP_REMOVED lines=140> */
.L_x_143:
[----:B------:R-:W-:Y:S05]  /*cd20*/  BSYNC.RECONVERGENT B0 ;  /* 0x0000000000007941 */ /* 0x000fea0003800200 */
.L_x_142:
        /* <DEDUP_REMOVED lines=12> */
.L_x_145:
[----:B------:R-:W-:Y:S05]  /*cdf0*/  BSYNC.RECONVERGENT B0 ;  /* 0x0000000000007941 */ /* 0x000fea0003800200 */
.L_x_144:
        /* <DEDUP_REMOVED lines=27> */
.L_x_149:
[----:B------:R-:W-:Y:S05]  /*cfb0*/  BSYNC B0 ;  /* 0x0000000000007941 */ /* 0x000fea0003800000 */
.L_x_148:
        /* <DEDUP_REMOVED lines=41> */
.L_x_147:
[----:B------:R-:W-:Y:S05]  /*d250*/  BSYNC B1 ;  /* 0x0000000000017941 */ /* 0x000fea0003800000 */
.L_x_146:
        /* <DEDUP_REMOVED lines=21> */
.L_x_151:
        /* <DEDUP_REMOVED lines=140> */
.L_x_153:
[----:B------:R-:W-:Y:S05]  /*dc70*/  BSYNC.RECONVERGENT B0 ;  /* 0x0000000000007941 */ /* 0x000fea0003800200 */
.L_x_152:
        /* <DEDUP_REMOVED lines=12> */
.L_x_155:
[----:B------:R-:W-:Y:S05]  /*dd40*/  BSYNC.RECONVERGENT B0 ;  /* 0x0000000000007941 */ /* 0x000fea0003800200 */
.L_x_154:
[----:B------:R-:W-:Y:S01]  /*dd50*/  BAR.SYNC.DEFER_BLOCKING 0x1, 0x80 ;  /* 0x0042000000007b1d */ /* 0x000fe20000010000 */
[----:B------:R-:W-:Y:S01]  /*dd60*/  @P1 VIADD R4, R0, 0x58 ;  /* 0x0000005800041836 */ /* 0x000fe20000000000 */
[----:B------:R-:W-:Y:S01]  /*dd70*/  @P1 SHF.L.U32 R0, R102, 0x1f, RZ ;  /* 0x0000001f66001819 */ /* 0x000fe200000006ff */
[----:B------:R-:W-:Y:S03]  /*dd80*/  UISETP.NE.AND UP0, UPT, UR37, URZ, UPT ;  /* 0x000000ff2500728c */ /* 0x000fe6000bf05270 */
[----:B------:R-:W-:Y:S01]  /*dd90*/  @P1 PRMT R39, R39, 0x654, R4 ;  /* 0x0000065427271816 */ /* 0x000fe20000000004 */
[----:B------:R-:W-:Y:S03]  /*dda0*/  USEL UR40, URZ, 0xe0, !UP0 ;  /* 0x000000e0ff287887 */ /* 0x000fe6000c000000 */
[----:B------:R1:W-:Y:S01]  /*ddb0*/  @P1 SYNCS.ARRIVE.TRANS64.RED.A1T0 RZ, [R39+URZ], RZ ;  /* 0x000000ff27ff19a7 */ /* 0x0003e200081004ff */
[----:B------:R-:W-:Y:S01]  /*ddc0*/  UMOV UR4, 0x400 ;  /* 0x0000040000047882 */ /* 0x000fe20000000000 */
[----:B------:R-:W-:Y:S01]  /*ddd0*/  BSSY B1, `(.L_x_156) ;  /* 0x0000037000017945 */ /* 0x000fe20003800000 */
[----:B------:R-:W-:Y:S02]  /*dde0*/  ULEA UR47, UR51, UR4, 0x18 ;  /* 0x00000004332f7291 */ /* 0x000fe4000f8ec0ff */
[----:B------:R-:W-:Y:S04]  /*ddf0*/  UIADD3 UR4, UPT, UPT, UR48, 0x1, URZ ;  /* 0x0000000130047890 */ /* 0x000fe8000fffe0ff */
[----:B------:R-:W-:Y:S01]  /*de00*/  LEA R3, R100, UR47, 0x3 ;  /* 0x0000002f64037c11 */ /* 0x000fe2000f8e18ff */
[----:B------:R-:W-:Y:S03]  /*de10*/  UISETP.NE.AND UP1, UPT, UR4, 0x3, UPT ;  /* 0x000000030400788c */ /* 0x000fe6000bf25270 */
[----:B------:R-:W2:Y:S01]  /*de20*/  @P1 SYNCS.PHASECHK.TRANS64.TRYWAIT P0, [R3+URZ+0x40], R0 ;  /* 0x00004000030015a7 */ /* 0x000ea200080011ff */
[----:B------:R-:W-:Y:S01]  /*de30*/  USEL UR53, UR4, URZ, UP1 ;  /* 0x000000ff04357287 */ /* 0x000fe20008800000 */
[----:B--2---:R-:W-:Y:S01]  /*de40*/  @P1 SEL R101, RZ, 0x1, !P0 ;  /* 0x00000001ff651807 */ /* 0x004fe20004000000 */
[----:B-1----:R-:W-:Y:S10]  /*de50*/  @!P1 BRA `(.L_x_157) ;  /* 0x0000000000b89947 */ /* 0x002ff40003800000 */
        /* <DEDUP_REMOVED lines=9> */
.L_x_159:
[----:B------:R-:W-:Y:S05]  /*def0*/  BSYNC B0 ;  /* 0x0000000000007941 */ /* 0x000fea0003800000 */
.L_x_158:
[----:B------:R-:W-:Y:S11]  /*df00*/  ISETP.NE.AND P0, PT, R103, RZ, PT ;  /* 0x000000ff6700720c */ /* 0x000ff60003f05270 */
[----:B------:R-:W-:Y:S02]  /*df10*/  @!UPT UIADD3 URZ, UPT, UPT, URZ, URZ, URZ ;  /* 0x000000fffffff290 */ /* 0x000fe4000fffe0ff */
[----:B------:R2:W2:Y:S01]  /*df20*/  @P0 LDS R42, [R0] ;  /* 0x00000000002a0984 */ /* 0x0004a20000000800 */
[----:B-1----:R-:W-:Y:S03]  /*df30*/  @P0 IMAD.IADD R3, R99, 0x1, R100 ;  /* 0x0000000163030824 */ /* 0x002fe600078e0264 */
[----:B------:R1:W1:Y:S02]  /*df40*/  @P0 LDS R46, [R0+0x200] ;  /* 0x00020000002e0984 */ /* 0x0002640000000800 */
[----:B------:R-:W-:Y:S02]  /*df50*/  @P0 IADD3 R4, PT, PT, R98, R3, RZ ;  /* 0x0000000362040210 */ /* 0x000fe40007ffe0ff */
        /* <DEDUP_REMOVED lines=29> */
[----:B--2---:R1:W1:Y:S02]  /*e130*/  @P0 LDS R72, [R4+0xe00] ;  /* 0x000e000004480984 */ /* 0x0042640000000800 */
.L_x_157:
[----:B------:R-:W-:Y:S05]  /*e140*/  BSYNC B1 ;  /* 0x0000000000017941 */ /* 0x000fea0003800000 */
.L_x_156:
        /* <DEDUP_REMOVED lines=21> */
.L_x_161:
[----:B------:R-:W-:Y:S01]  /*e2a0*/  ISETP.NE.AND P0, PT, R93, RZ, PT ;  /* 0x000000ff5d00720c */ /* 0x000fe20003f05270 */
[----:B------:R-:W-:Y:S05]  /*e2b0*/  WARPSYNC.ALL ;  /* 0x0000000000007948 */ /* 0x000fea0003800000 */
[----:B------:R-:W-:Y:S01]  /*e2c0*/  R2UR UR4, R37 ;  /* 0x00000000250472ca */ /* 0x000fe200000e0000 */
[----:B------:R-:W-:Y:S11]  /*e2d0*/  BSSY.RECONVERGENT B0, `(.L_x_162) ;  /* 0x0000088000007945 */ /* 0x000ff60003800200 */
[----:B------:R-:W-:Y:S01]  /*e2e0*/  @!UPT UIADD3 URZ, UPT, UPT, URZ, URZ, URZ ;  /* 0x000000fffffff290 */ /* 0x000fe2000fffe0ff */
[----:B------:R-:W1:Y:S01]  /*e2f0*/  LDTM.x32 R4, tmem[UR4] ;  /* 0x00000004000479ee */ /* 0x000e6200082c0000 */
[----:B------:R-:W-:Y:S06]  /*e300*/  USHF.L.U32 UR4, UR46, 0xe, URZ ;  /* 0x0000000e2e047899 */ /* 0x000fec00080006ff */
[----:B------:R-:W-:Y:S04]  /*e310*/  IADD3 R0, PT, PT, R91, UR4, RZ ;  /* 0x000000045b007c10 */ /* 0x000fe8000fffe0ff */
[-C--:B------:R-:W-:Y:S02]  /*e320*/  IADD3 R99, PT, PT, R99, R0.reuse, RZ ;  /* 0x0000000063637210 */ /* 0x080fe40007ffe0ff */
[C---:B------:R-:W-:Y:S02]  /*e330*/  IADD3 R0, PT, PT, R98.reuse, R0, RZ ;  /* 0x0000000062007210 */ /* 0x040fe40007ffe0ff */
        /* <DEDUP_REMOVED lines=102> */
[----:B--2---:R-:W2:Y:S02]  /*e9a0*/  FENCE.VIEW.ASYNC.S ;  /* 0x00000000000073c6 */ /* 0x004ea40000000000 */
[----:B--2---:R-:W-:Y:S06]  /*e9b0*/  BAR.SYNC.DEFER_BLOCKING 0x1, 0x80 ;  /* 0x0042000000007b1d */ /* 0x004fec0000010000 */
[----:B------:R-:W-:Y:S05]  /*e9c0*/  @P0 BRA `(.L_x_163) ;  /* 0x0000000000600947 */ /* 0x000fea0003800000 */
        /* <DEDUP_REMOVED lines=24> */
.L_x_163:
[----:B------:R-:W-:Y:S05]  /*eb50*/  BSYNC.RECONVERGENT B0 ;  /* 0x0000000000007941 */ /* 0x000fea0003800200 */
.L_x_162:
[----:B------:R-:W-:Y:S01]  /*eb60*/  UISETP.NE.AND UP0, UPT, UR50, URZ, UPT ;  /* 0x000000ff3200728c */ /* 0x000fe2000bf05270 */
[----:B------:R-:W-:Y:S01]  /*eb70*/  BSSY.RECONVERGENT B0, `(.L_x_164) ;  /* 0x0000009000007945 */ /* 0x000fe20003800200 */
[----:B------:R-:W-:Y:S04]  /*eb80*/  UIADD3 UR4, UPT, UPT, UR46, 0x1, URZ ;  /* 0x000000012e047890 */ /* 0x000fe8000fffe0ff */
[----:B------:R-:W-:Y:S02]  /*eb90*/  UISETP.EQ.XOR UP1, UPT, UR4, 0x3, UP0 ;  /* 0x000000030400788c */ /* 0x000fe40008722a70 */
[----:B------:R-:W-:Y:S02]  /*eba0*/  UISETP.NE.AND UP0, UPT, UR4, 0x3, UPT ;  /* 0x000000030400788c */ /* 0x000fe4000bf05270 */
[----:B------:R-:W-:Y:S02]  /*ebb0*/  USEL UR5, URZ, 0x1, !UP1 ;  /* 0x00000001ff057887 */ /* 0x000fe4000c800000 */
[----:B------:R-:W-:Y:S02]  /*ebc0*/  USEL UR52, UR4, URZ, UP0 ;  /* 0x000000ff04347287 */ /* 0x000fe40008000000 */
[----:B------:R-:W-:Y:S01]  /*ebd0*/  ULOP3.LUT UR56, UR56, UR5, URZ, 0x3c, !UPT ;  /* 0x0000000538387292 */ /* 0x000fe2000f8e3cff */
[----:B------:R-:W-:Y:S11]  /*ebe0*/  @P0 BRA `(.L_x_165) ;  /* 0x0000000000040947 */ /* 0x000ff60003800000 */
[----:B------:R-:W-:Y:S04]  /*ebf0*/  DEPBAR.LE SB0, 0x1 ;  /* 0x000080400000791a */ /* 0x000fe80000000000 */
.L_x_165:
[----:B------:R-:W-:Y:S05]  /*ec00*/  BSYNC.RECONVERGENT B0 ;  /* 0x0000000000007941 */ /* 0x000fea0003800200 */
.L_x_164:
[----:B------:R-:W-:Y:S01]  /*ec10*/  BAR.SYNC.DEFER_BLOCKING 0x1, 0x80 ;  /* 0x0042000000007b1d */ /* 0x000fe20000010000 */
[----:B------:R-:W-:Y:S09]  /*ec20*/  UISETP.NE.AND UP0, UPT, UR55, -0x8, UPT ;  /* 0xfffffff83700788c */ /* 0x000ff2000bf05270 */
[----:B------:R-:W-:Y:S05]  /*ec30*/  BRA.U !UP0, `(.L_x_166) ;  /* 0x0000000108287547 */ /* 0x000fea000b800000 */
[----:B-1----:R-:W1:Y:S01]  /*ec40*/  S2R R0, SR_CgaCtaId ;  /* 0x0000000000007919 */ /* 0x002e620000008800 */
[----:B------:R-:W-:Y:S01]  /*ec50*/  ISETP.NE.AND P0, PT, R97, RZ, PT ;  /* 0x000000ff6100720c */ /* 0x000fe20003f05270 */
[----:B------:R-:W-:Y:S01]  /*ec60*/  IMAD.U32 R3, RZ, RZ, UR53 ;  /* 0x00000035ff037e24 */ /* 0x000fe2000f8e00ff */
[----:B------:R-:W-:Y:S04]  /*ec70*/  UIADD3 UR4, UPT, UPT, UR53, 0x1, URZ ;  /* 0x0000000135047890 */ /* 0x000fe8000fffe0ff */
[----:B------:R-:W-:Y:S04]  /*ec80*/  UISETP.NE.AND UP0, UPT, UR4, 0x3, UPT ;  /* 0x000000030400788c */ /* 0x000fe8000bf05270 */
[----:B------:R-:W-:Y:S03]  /*ec90*/  USEL UR53, UR4, URZ, UP0 ;  /* 0x000000ff04357287 */ /* 0x000fe60008000000 */
[----:B------:R-:W-:Y:S05]  /*eca0*/  @P0 LEA R3, R3, UR47, 0x3 ;  /* 0x0000002f03030c11 */ /* 0x000fea000f8e18ff */
[----:B------:R-:W-:Y:S05]  /*ecb0*/  @P0 VIADD R3, R3, 0x58 ;  /* 0x0000005803030836 */ /* 0x000fea0000000000 */
[----:B-1----:R-:W-:Y:S04]  /*ecc0*/  @P0 PRMT R0, R0, 0x654, R3 ;  /* 0x0000065400000816 */ /* 0x002fe80000000003 */
[----:B------:R2:W-:Y:S03]  /*ecd0*/  @P0 SYNCS.ARRIVE.TRANS64.RED.A1T0 RZ, [R0+URZ], RZ ;  /* 0x000000ff00ff09a7 */ /* 0x0005e600081004ff */
.L_x_166:
[----:B------:R-:W-:Y:S01]  /*ece0*/  R2UR UR4, R96 ;  /* 0x00000000600472ca */ /* 0x000fe200000e0000 */
[----:B------:R-:W-:Y:S01]  /*ecf0*/  UIADD3 UR55, UPT, UPT, UR55, 0x8, URZ ;  /* 0x0000000837377890 */ /* 0x000fe2000fffe0ff */
[----:B------:R-:W-:Y:S01]  /*ed00*/  R2UR UR5, R73 ;  /* 0x00000000490572ca */ /* 0x000fe200000e0000 */
[----:B------:R-:W-:Y:S01]  /*ed10*/  ULOP3.LUT UR37, UR37, 0x1, URZ, 0x3c, !UPT ;  /* 0x0000000125257892 */ /* 0x000fe2000f8e3cff */
[----:B------:R-:W-:Y:S02]  /*ed20*/  R2UR UR36, R94 ;  /* 0x000000005e2472ca */ /* 0x000fe400000e0000 */
[C---:B------:R-:W-:Y:S04]  /*ed30*/  ISETP.NE.AND P0, PT, R88.reuse, 0x2, PT ;  /* 0x000000025800780c */ /* 0x040fe80003f05270 */
[----:B-12---:R-:W-:Y:S02]  /*ed40*/  SEL R0, RZ, 0x1, P0 ;  /* 0x00000001ff007807 */ /* 0x006fe40000000000 */
[----:B------:R-:W-:Y:S01]  /*ed50*/  SEL R88, R88, RZ, P0 ;  /* 0x000000ff58587207 */ /* 0x000fe20000000000 */
[----:B------:R-:W-:Y:S01]  /*ed60*/  UISETP.NE.AND UP0, UPT, UR4, URZ, UPT ;  /* 0x000000ff0400728c */ /* 0x000fe2000bf05270 */
[----:B------:R-:W-:Y:S01]  /*ed70*/  R2UR UR4, R78 ;  /* 0x000000004e0472ca */ /* 0x000fe200000e0000 */
[----:B------:R-:W-:Y:S01]  /*ed80*/  UIADD3 UR25, UPT, UPT, UR38, UR5, URZ ;  /* 0x0000000526197290 */ /* 0x000fe2000fffe0ff */
[----:B------:R-:W-:Y:S11]  /*ed90*/  LOP3.LUT R89, R89, R0, RZ, 0x3c, !PT ;  /* 0x0000000059597212 */ /* 0x000ff600078e3cff */
[----:B------:R-:W-:Y:S01]  /*eda0*/  UIADD3 UR11, UPT, UPT, UR39, UR4, URZ ;  /* 0x00000004270b7290 */ /* 0x000fe2000fffe0ff */
[----:B------:R-:W-:Y:S11]  /*edb0*/  BRA.U UP0, `(.L_x_167) ;  /* 0xffffff7500547547 */ /* 0x000ff6000b83ffff */
[----:B------:R-:W-:Y:S01]  /*edc0*/  R2UR UR4, R86 ;  /* 0x00000000560472ca */ /* 0x000fe200000e0000 */
[----:B------:R-:W-:-:S12]  /*edd0*/  SYNCS.ARRIVE.TRANS64.A1T0 RZ, [UR47+0xd0], RZ ;  /* 0x0000d0ffffff79a7 */ /* 0x000fd8000810002f */
[----:B------:R-:W-:-:S09]  /*ede0*/  UISETP.NE.AND UP0, UPT, UR4, URZ, UPT ;  /* 0x000000ff0400728c */ /* 0x000fd2000bf05270 */
[----:B------:R-:W-:Y:S05]  /*edf0*/  BRA.U !UP0, `(.L_x_168) ;  /* 0x0000000108487547 */ /* 0x000fea000b800000 */
[----:B------:R-:W1:Y:S02]  /*ee00*/  LDCU.64 UR4, c[0x0][0xa90] ;  /* 0x00015200ff0477ac */ /* 0x000e640008000a00 */
[----:B-1----:R-:W-:-:S04]  /*ee10*/  UISETP.NE.U32.AND UP0, UPT, UR4, URZ, UPT ;  /* 0x000000ff0400728c */ /* 0x002fc8000bf05070 */
[----:B------:R-:W-:-:S09]  /*ee20*/  UISETP.NE.AND.EX UP0, UPT, UR5, URZ, UPT, UP0 ;  /* 0x000000ff0500728c */ /* 0x000fd2000bf05300 */
[----:B------:R-:W-:Y:S05]  /*ee30*/  BRA.U UP0, `(.L_x_169) ;  /* 0x00000001000c7547 */ /* 0x000fea000b800000 */
[----:B------:R-:W-:-:S13]  /*ee40*/  FSETP.NEU.AND P0, PT, R41, RZ, PT ;  /* 0x000000ff2900720b */ /* 0x000fda0003f0d000 */
[----:B------:R-:W-:Y:S05]  /*ee50*/  @!P0 EXIT ;  /* 0x000000000000894d */ /* 0x000fea0003800000 */
[----:B------:R-:W-:Y:S05]  /*ee60*/  BRA `(.L_x_168) ;  /* 0x00000000002c7947 */ /* 0x000fea0003800000 */
.L_x_169:
[----:B------:R-:W-:Y:S01]  /*ee70*/  ISETP.NE.AND P0, PT, R87, RZ, PT ;  /* 0x000000ff5700720c */ /* 0x000fe20003f05270 */
[----:B------:R-:W-:-:S12]  /*ee80*/  BSSY.RECONVERGENT B0, `(.L_x_168) ;  /* 0x0000009000007945 */ /* 0x000fd80003800200 */
[----:B------:R-:W-:Y:S05]  /*ee90*/  @P0 BRA `(.L_x_170) ;  /* 0x0000000000140947 */ /* 0x000fea0003800000 */
[----:B------:R-:W1:Y:S02]  /*eea0*/  LDCU.64 UR4, c[0x0][0xa88] ;  /* 0x00015100ff0477ac */ /* 0x000e640008000a00 */
[----:B-1----:R-:W-:-:S04]  /*eeb0*/  ISETP.NE.U32.AND P0, PT, RZ, UR4, PT ;  /* 0x00000004ff007c0c */ /* 0x002fc8000bf05070 */
[----:B------:R-:W-:-:S13]  /*eec0*/  ISETP.NE.AND.EX P0, PT, RZ, UR5, PT, P0 ;  /* 0x00000005ff007c0c */ /* 0x000fda000bf05300 */
[----:B------:R-:W-:Y:S05]  /*eed0*/  @!P0 EXIT ;  /* 0x000000000000894d */ /* 0x000fea0003800000 */
[----:B------:R-:W-:Y:S05]  /*eee0*/  BRA `(.L_x_171) ;  /* 0x0000000000087947 */ /* 0x000fea0003800000 */
.L_x_170:
[----:B------:R-:W-:-:S13]  /*eef0*/  FSETP.NEU.AND P0, PT, R41, RZ, PT ;  /* 0x000000ff2900720b */ /* 0x000fda0003f0d000 */
[----:B------:R-:W-:Y:S05]  /*ef00*/  @!P0 EXIT ;  /* 0x000000000000894d */ /* 0x000fea0003800000 */
.L_x_171:
[----:B------:R-:W-:Y:S05]  /*ef10*/  BSYNC.RECONVERGENT B0 ;  /* 0x0000000000007941 */ /* 0x000fea0003800200 */
.L_x_168:
[----:B------:R-:W-:Y:S01]  /*ef20*/  ULEA UR4, UR53, UR47, 0x3 ;  /* 0x0000002f35047291 */ /* 0x000fe2000f8e18ff */
[----:B------:R-:W-:-:S04]  /*ef30*/  DEPBAR.LE SB0, 0x0 ;  /* 0x000080000000791a */ /* 0x000fc80000000000 */
[----:B------:R-:W-:-:S04]  /*ef40*/  UIADD3 UR4, UPT, UPT, UR4, 0x58, URZ ;  /* 0x0000005804047890 */ /* 0x000fc8000fffe0ff */
[----:B------:R-:W-:-:S09]  /*ef50*/  UPRMT UR4, UR51, 0x654, UR4 ;  /* 0x0000065433047896 */ /* 0x000fd20008000004 */
[----:B------:R-:W-:Y:S01]  /*ef60*/  SYNCS.ARRIVE.TRANS64.RED.A1T0 RZ, [UR4], RZ ;  /* 0x000000ffffff79a7 */ /* 0x000fe20008100404 */
[----:B------:R-:W-:Y:S05]  /*ef70*/  EXIT ;  /* 0x000000000000794d */ /* 0x000fea0003800000 */
.L_x_19:
[----:B------:R1:W1:Y:S02]  /*ef80*/  SYNCS.PHASECHK.TRANS64.TRYWAIT P0, [R3+URZ+0xc0], R2 ;  /* 0x0000c002030075a7 */ /* 0x00026400080011ff */
[----:B-1----:R-:W-:Y:S05]  /*ef90*/  @!P0 NANOSLEEP.SYNCS 0x989680 ;  /* 0x009896800000895d */ /* 0x002fea0003900000 */
[----:B------:R-:W1:Y:S02]  /*efa0*/  @!P0 SYNCS.PHASECHK.TRANS64 P0, [R3+URZ+0xc0], R2 ;  /* 0x0000c002030085a7 */ /* 0x000e6400080010ff */
[----:B-1----:R-:W-:Y:S05]  /*efb0*/  @!P0 BRA `(.L_x_19) ;  /* 0xfffffffc00f08947 */ /* 0x002fea000383ffff */
[----:B------:R-:W-:Y:S05]  /*efc0*/  BRA `(.L_x_172) ;  /* 0xffffff2400b07947 */ /* 0x000fea000383ffff */
.L_x_22:
[----:B------:R-:W-:-:S07]  /*efd0*/  MOV R0, UR33 ;  /* 0x0000002100007c02 */ /* 0x000fce0008000f00 */
.L_x_173:
[----:B-1----:R1:W2:Y:S02]  /*efe0*/  SYNCS.PHASECHK.TRANS64.TRYWAIT P0, [R0+URZ+0x20], R3 ;  /* 0x00002003000075a7 */ /* 0x0022a400080011ff */
[----:B--2---:R-:W-:Y:S05]  /*eff0*/  @!P0 NANOSLEEP.SYNCS 0x989680 ;  /* 0x009896800000895d */ /* 0x004fea0003900000 */
[----:B------:R-:W2:Y:S02]  /*f000*/  @!P0 SYNCS.PHASECHK.TRANS64 P0, [R0+URZ+0x20], R3 ;  /* 0x00002003000085a7 */ /* 0x000ea400080010ff */
[----:B--2---:R-:W-:Y:S05]  /*f010*/  @!P0 BRA `(.L_x_173) ;  /* 0xfffffffc00f08947 */ /* 0x004fea000383ffff */
[----:B------:R-:W-:Y:S05]  /*f020*/  BRA `(.L_x_21) ;  /* 0xffffff28000c7947 */ /* 0x000fea000383ffff */
.L_x_25:
[----:B-1----:R1:W2:Y:S02]  /*f030*/  SYNCS.PHASECHK.TRANS64.TRYWAIT P0, [R3+URZ+0x80], R0 ;  /* 0x00008000030075a7 */ /* 0x0022a400080011ff */
[----:B--2---:R-:W-:Y:S05]  /*f040*/  @!P0 NANOSLEEP.SYNCS 0x989680 ;  /* 0x009896800000895d */ /* 0x004fea0003900000 */
[----:B------:R-:W2:Y:S02]  /*f050*/  @!P0 SYNCS.PHASECHK.TRANS64 P0, [R3+URZ+0x80], R0 ;  /* 0x00008000030085a7 */ /* 0x000ea400080010ff */
[----:B--2---:R-:W-:Y:S05]  /*f060*/  @!P0 BRA `(.L_x_25) ;  /* 0xfffffffc00f08947 */ /* 0x004fea000383ffff */
[----:B------:R-:W-:Y:S05]  /*f070*/  BRA `(.L_x_174) ;  /* 0xffffff2800b07947 */ /* 0x000fea000383ffff */
.L_x_29:
[----:B-1----:R-:W-:-:S07]  /*f080*/  MOV R0, UR4 ;  /* 0x0000000400007c02 */ /* 0x002fce0008000f00 */
.L_x_175:
[----:B-1----:R1:W2:Y:S02]  /*f090*/  SYNCS.PHASECHK.TRANS64.TRYWAIT P0, [R0+URZ], R3 ;  /* 0x00000003000075a7 */ /* 0x0022a400080011ff */
[----:B--2---:R-:W-:Y:S05]  /*f0a0*/  @!P0 NANOSLEEP.SYNCS 0x989680 ;  /* 0x009896800000895d */ /* 0x004fea0003900000 */
[----:B------:R-:W2:Y:S02]  /*f0b0*/  @!P0 SYNCS.PHASECHK.TRANS64 P0, [R0+URZ], R3 ;  /* 0x00000003000085a7 */ /* 0x000ea400080010ff */
[----:B--2---:R-:W-:Y:S05]  /*f0c0*/  @!P0 BRA `(.L_x_175) ;  /* 0xfffffffc00f08947 */ /* 0x004fea000383ffff */
[----:B------:R-:W-:Y:S05]  /*f0d0*/  BRA `(.L_x_176) ;  /* 0xffffff30004c7947 */ /* 0x000fea000383ffff */
.L_x_30:
[----:B------:R-:W-:-:S07]  /*f0e0*/  MOV R0, UR5 ;  /* 0x0000000500007c02 */ /* 0x000fce0008000f00 */
.L_x_177:
[----:B-1----:R1:W2:Y:S02]  /*f0f0*/  SYNCS.PHASECHK.TRANS64.TRYWAIT P0, [R0+URZ], R3 ;  /* 0x00000003000075a7 */ /* 0x0022a400080011ff */
[----:B--2---:R-:W-:Y:S05]  /*f100*/  @!P0 NANOSLEEP.SYNCS 0x989680 ;  /* 0x009896800000895d */ /* 0x004fea0003900000 */
[----:B------:R-:W2:Y:S02]  /*f110*/  @!P0 SYNCS.PHASECHK.TRANS64 P0, [R0+URZ], R3 ;  /* 0x00000003000085a7 */ /* 0x000ea400080010ff */
[----:B--2---:R-:W-:Y:S05]  /*f120*/  @!P0 BRA `(.L_x_177) ;  /* 0xfffffffc00f08947 */ /* 0x004fea000383ffff */
[----:B------:R-:W-:Y:S05]  /*f130*/  BRA `(.L_x_178) ;  /* 0xffffff3000587947 */ /* 0x000fea000383ffff */
.L_x_31:
[----:B------:R-:W-:-:S07]  /*f140*/  MOV R0, UR5 ;  /* 0x0000000500007c02 */ /* 0x000fce0008000f00 */
.L_x_179:
[----:B-1----:R1:W2:Y:S02]  /*f150*/  SYNCS.PHASECHK.TRANS64.TRYWAIT P0, [R0+URZ], R3 ;  /* 0x00000003000075a7 */ /* 0x0022a400080011ff */
[----:B--2---:R-:W-:Y:S05]  /*f160*/  @!P0 NANOSLEEP.SYNCS 0x989680 ;  /* 0x009896800000895d */ /* 0x004fea0003900000 */
[----:B------:R-:W2:Y:S02]  /*f170*/  @!P0 SYNCS.PHASECHK.TRANS64 P0, [R0+URZ], R3 ;  /* 0x00000003000085a7 */ /* 0x000ea400080010ff */
[----:B--2---:R-:W-:Y:S05]  /*f180*/  @!P0 BRA `(.L_x_179) ;  /* 0xfffffffc00f08947 */ /* 0x004fea000383ffff */
[----:B------:R-:W-:Y:S05]  /*f190*/  BRA `(.L_x_180) ;  /* 0xffffff3000647947 */ /* 0x000fea000383ffff */
.L_x_34:
[----:B-1----:R1:W2:Y:S02]  /*f1a0*/  SYNCS.PHASECHK.TRANS64.TRYWAIT P0, [R2+URZ+0xb0], R5 ;  /* 0x0000b005020075a7 */ /* 0x0022a400080011ff */
[----:B--2---:R-:W-:Y:S05]  /*f1b0*/  @!P0 NANOSLEEP.SYNCS 0x989680 ;  /* 0x009896800000895d */ /* 0x004fea0003900000 */
[----:B------:R-:W2:Y:S02]  /*f1c0*/  @!P0 SYNCS.PHASECHK.TRANS64 P0, [R2+URZ+0xb0], R5 ;  /* 0x0000b005020085a7 */ /* 0x000ea400080010ff */
[----:B--2---:R-:W-:Y:S05]  /*f1d0*/  @!P0 BRA `(.L_x_34) ;  /* 0xfffffffc00f08947 */ /* 0x004fea000383ffff */
[----:B------:R-:W-:Y:S05]  /*f1e0*/  BRA `(.L_x_181) ;  /* 0xffffff3000c07947 */ /* 0x000fea000383ffff */
.L_x_35:
[----:B------:R-:W-:-:S07]  /*f1f0*/  MOV R2, UR4 ;  /* 0x0000000400027c02 */ /* 0x000fce0008000f00 */
.L_x_182:
[----:B-1----:R1:W2:Y:S02]  /*f200*/  SYNCS.PHASECHK.TRANS64.TRYWAIT P0, [R2+URZ+0x90], R5 ;  /* 0x00009005020075a7 */ /* 0x0022a400080011ff */
[----:B--2---:R-:W-:Y:S05]  /*f210*/  @!P0 NANOSLEEP.SYNCS 0x989680 ;  /* 0x009896800000895d */ /* 0x004fea0003900000 */
[----:B------:R-:W2:Y:S02]  /*f220*/  @!P0 SYNCS.PHASECHK.TRANS64 P0, [R2+URZ+0x90], R5 ;  /* 0x00009005020085a7 */ /* 0x000ea400080010ff */
[----:B--2---:R-:W-:Y:S05]  /*f230*/  @!P0 BRA `(.L_x_182) ;  /* 0xfffffffc00f08947 */ /* 0x004fea000383ffff */
[----:B------:R-:W-:Y:S05]  /*f240*/  BRA `(.L_x_183) ;  /* 0xffffff3000d07947 */ /* 0x000fea000383ffff */
.L_x_36:
[----:B-1----:R1:W2:Y:S02]  /*f250*/  SYNCS.PHASECHK.TRANS64.TRYWAIT P1, [R2+URZ+0x80], R5 ;  /* 0x00008005020075a7 */ /* 0x0022a400080211ff */
[----:B--2---:R-:W-:Y:S05]  /*f260*/  @!P1 NANOSLEEP.SYNCS 0x989680 ;  /* 0x009896800000995d */ /* 0x004fea0003900000 */
[----:B------:R-:W2:Y:S02]  /*f270*/  @!P1 SYNCS.PHASECHK.TRANS64 P1, [R2+URZ+0x80], R5 ;  /* 0x00008005020095a7 */ /* 0x000ea400080210ff */
[----:B--2---:R-:W-:Y:S05]  /*f280*/  @!P1 BRA `(.L_x_36) ;  /* 0xfffffffc00f09947 */ /* 0x004fea000383ffff */
[----:B------:R-:W-:Y:S05]  /*f290*/  BRA `(.L_x_184) ;  /* 0xffffff3400007947 */ /* 0x000fea000383ffff */
.L_x_39:
[----:B------:R-:W-:-:S07]  /*f2a0*/  MOV R0, UR4 ;  /* 0x0000000400007c02 */ /* 0x000fce0008000f00 */
.L_x_185:
[----:B-1----:R1:W2:Y:S02]  /*f2b0*/  SYNCS.PHASECHK.TRANS64.TRYWAIT P0, [R0+URZ+0x90], R3 ;  /* 0x00009003000075a7 */ /* 0x0022a400080011ff */
[----:B--2---:R-:W-:Y:S05]  /*f2c0*/  @!P0 NANOSLEEP.SYNCS 0x989680 ;  /* 0x009896800000895d */ /* 0x004fea0003900000 */
[----:B------:R-:W2:Y:S02]  /*f2d0*/  @!P0 SYNCS.PHASECHK.TRANS64 P0, [R0+URZ+0x90], R3 ;  /* 0x00009003000085a7 */ /* 0x000ea400080010ff */
[----:B--2---:R-:W-:Y:S05]  /*f2e0*/  @!P0 BRA `(.L_x_185) ;  /* 0xfffffffc00f08947 */ /* 0x004fea000383ffff */
[----:B------:R-:W-:Y:S05]  /*f2f0*/  BRA `(.L_x_38) ;  /* 0xffffff3400547947 */ /* 0x000fea000383ffff */
.L_x_46:
[----:B-1----:R1:W2:Y:S02]  /*f300*/  SYNCS.PHASECHK.TRANS64.TRYWAIT P0, [R0+URZ+0x80], R5 ;  /* 0x00008005000075a7 */ /* 0x0022a400080011ff */
[----:B--2---:R-:W-:Y:S05]  /*f310*/  @!P0 NANOSLEEP.SYNCS 0x989680 ;  /* 0x009896800000895d */ /* 0x004fea0003900000 */
[----:B------:R-:W2:Y:S02]  /*f320*/  @!P0 SYNCS.PHASECHK.TRANS64 P0, [R0+URZ+0x80], R5 ;  /* 0x00008005000085a7 */ /* 0x000ea400080010ff */
[----:B--2---:R-:W-:Y:S05]  /*f330*/  @!P0 BRA `(.L_x_46) ;  /* 0xfffffffc00f08947 */ /* 0x004fea000383ffff */
[----:B------:R-:W-:Y:S05]  /*f340*/  BRA `(.L_x_186) ;  /* 0xffffff3800b47947 */ /* 0x000fea000383ffff */
.L_x_49:
[----:B-1----:R-:W-:Y:S07]  /*f350*/  MOV R0, UR8 ;  /* 0x0000000800007c02 */ /* 0x002fee0008000f00 */
.L_x_187:
[----:B-1----:R1:W2:Y:S02]  /*f360*/  SYNCS.PHASECHK.TRANS64.TRYWAIT P0, [R0+URZ], R5 ;  /* 0x00000005000075a7 */ /* 0x0022a400080011ff */
[----:B--2---:R-:W-:Y:S05]  /*f370*/  @!P0 NANOSLEEP.SYNCS 0x989680 ;  /* 0x009896800000895d */ /* 0x004fea0003900000 */
[----:B------:R-:W2:Y:S02]  /*f380*/  @!P0 SYNCS.PHASECHK.TRANS64 P0, [R0+URZ], R5 ;  /* 0x00000005000085a7 */ /* 0x000ea400080010ff */
[----:B--2---:R-:W-:Y:S05]  /*f390*/  @!P0 BRA `(.L_x_187) ;  /* 0xfffffffc00f08947 */ /* 0x004fea000383ffff */
[----:B------:R-:W-:Y:S05]  /*f3a0*/  BRA `(.L_x_48) ;  /* 0xffffff3c001c7947 */ /* 0x000fea000383ffff */
.L_x_51:
[----:B-1----:R-:W-:Y:S07]  /*f3b0*/  MOV R0, UR16 ;  /* 0x0000001000007c02 */ /* 0x002fee0008000f00 */
.L_x_188:
[----:B-1----:R1:W4:Y:S02]  /*f3c0*/  SYNCS.PHASECHK.TRANS64.TRYWAIT P0, [R0+URZ+0xa8], R5 ;  /* 0x0000a805000075a7 */ /* 0x00232400080011ff */
[----:B----4-:R-:W-:Y:S05]  /*f3d0*/  @!P0 NANOSLEEP.SYNCS 0x989680 ;  /* 0x009896800000895d */ /* 0x010fea0003900000 */
[----:B------:R-:W4:Y:S02]  /*f3e0*/  @!P0 SYNCS.PHASECHK.TRANS64 P0, [R0+URZ+0xa8], R5 ;  /* 0x0000a805000085a7 */ /* 0x000f2400080010ff */
[----:B----4-:R-:W-:Y:S05]  /*f3f0*/  @!P0 BRA `(.L_x_188) ;  /* 0xfffffffc00f08947 */ /* 0x010fea000383ffff */
[----:B------:R-:W-:Y:S05]  /*f400*/  BRA `(.L_x_50) ;  /* 0xffffff3c005c7947 */ /* 0x000fea000383ffff */
.L_x_54:
[----:B------:R-:W-:-:S07]  /*f410*/  MOV R0, UR16 ;  /* 0x0000001000007c02 */ /* 0x000fce0008000f00 */
.L_x_189:
[----:B--2---:R2:W4:Y:S02]  /*f420*/  SYNCS.PHASECHK.TRANS64.TRYWAIT P0, [R0+URZ+0xd0], R3 ;  /* 0x0000d003000075a7 */ /* 0x00452400080011ff */
[----:B----4-:R-:W-:Y:S05]  /*f430*/  @!P0 NANOSLEEP.SYNCS 0x989680 ;  /* 0x009896800000895d */ /* 0x010fea0003900000 */
[----:B------:R-:W4:Y:S02]  /*f440*/  @!P0 SYNCS.PHASECHK.TRANS64 P0, [R0+URZ+0xd0], R3 ;  /* 0x0000d003000085a7 */ /* 0x000f2400080010ff */
[----:B----4-:R-:W-:Y:S05]  /*f450*/  @!P0 BRA `(.L_x_189) ;  /* 0xfffffffc00f08947 */ /* 0x010fea000383ffff */
[----:B------:R-:W-:Y:S05]  /*f460*/  BRA `(.L_x_190) ;  /* 0xffffff4000107947 */ /* 0x000fea000383ffff */
.L_x_59:
[----:B-1----:R1:W2:Y:S02]  /*f470*/  SYNCS.PHASECHK.TRANS64.TRYWAIT P0, [R8+URZ+0x80], R5 ;  /* 0x00008005080075a7 */ /* 0x0022a400080011ff */
[----:B--2---:R-:W-:Y:S05]  /*f480*/  @!P0 NANOSLEEP.SYNCS 0x989680 ;  /* 0x009896800000895d */ /* 0x004fea0003900000 */
[----:B------:R-:W2:Y:S02]  /*f490*/  @!P0 SYNCS.PHASECHK.TRANS64 P0, [R8+URZ+0x80], R5 ;  /* 0x00008005080085a7 */ /* 0x000ea400080010ff */
[----:B--2---:R-:W-:Y:S05]  /*f4a0*/  @!P0 BRA `(.L_x_59) ;  /* 0xfffffffc00f08947 */ /* 0x004fea000383ffff */
[----:B------:R-:W-:Y:S05]  /*f4b0*/  BRA `(.L_x_191) ;  /* 0xffffff4400447947 */ /* 0x000fea000383ffff */
.L_x_62:
[----:B------:R-:W-:Y:S07]  /*f4c0*/  MOV R0, UR32 ;  /* 0x0000002000007c02 */ /* 0x000fee0008000f00 */
.L_x_192:
[----:B-1----:R1:W2:Y:S02]  /*f4d0*/  SYNCS.PHASECHK.TRANS64.TRYWAIT P0, [R0+URZ+0x78], R5 ;  /* 0x00007805000075a7 */ /* 0x0022a400080011ff */
[----:B--2---:R-:W-:Y:S05]  /*f4e0*/  @!P0 NANOSLEEP.SYNCS 0x989680 ;  /* 0x009896800000895d */ /* 0x004fea0003900000 */
[----:B------:R-:W2:Y:S02]  /*f4f0*/  @!P0 SYNCS.PHASECHK.TRANS64 P0, [R0+URZ+0x78], R5 ;  /* 0x00007805000085a7 */ /* 0x000ea400080010ff */
[----:B--2---:R-:W-:Y:S05]  /*f500*/  @!P0 BRA `(.L_x_192) ;  /* 0xfffffffc00f08947 */ /* 0x004fea000383ffff */
[----:B------:R-:W-:Y:S05]  /*f510*/  BRA `(.L_x_61) ;  /* 0xffffff4800bc7947 */ /* 0x000fea000383ffff */
.L_x_65:
[----:B------:R-:W-:Y:S07]  /*f520*/  MOV R0, UR16 ;  /* 0x0000001000007c02 */ /* 0x000fee0008000f00 */
.L_x_193:
[----:B-1----:R1:W2:Y:S02]  /*f530*/  SYNCS.PHASECHK.TRANS64.TRYWAIT P0, [R0+URZ+0x58], R5 ;  /* 0x00005805000075a7 */ /* 0x0022a400080011ff */
[----:B--2---:R-:W-:Y:S05]  /*f540*/  @!P0 NANOSLEEP.SYNCS 0x989680 ;  /* 0x009896800000895d */ /* 0x004fea0003900000 */
[----:B------:R-:W2:Y:S02]  /*f550*/  @!P0 SYNCS.PHASECHK.TRANS64 P0, [R0+URZ+0x58], R5 ;  /* 0x00005805000085a7 */ /* 0x000ea400080010ff */
[----:B--2---:R-:W-:Y:S05]  /*f560*/  @!P0 BRA `(.L_x_193) ;  /* 0xfffffffc00f08947 */ /* 0x004fea000383ffff */
[----:B------:R-:W-:Y:S05]  /*f570*/  BRA `(.L_x_194) ;  /* 0xffffff4c00247947 */ /* 0x000fea000383ffff */
.L_x_66:
[----:B------:R-:W-:Y:S07]  /*f580*/  MOV R0, UR17 ;  /* 0x0000001100007c02 */ /* 0x000fee0008000f00 */
.L_x_195:
[----:B-1----:R1:W2:Y:S02]  /*f590*/  SYNCS.PHASECHK.TRANS64.TRYWAIT P0, [R0+URZ+0x58], R5 ;  /* 0x00005805000075a7 */ /* 0x0022a400080011ff */
[----:B--2---:R-:W-:Y:S05]  /*f5a0*/  @!P0 NANOSLEEP.SYNCS 0x989680 ;  /* 0x009896800000895d */ /* 0x004fea0003900000 */
[----:B------:R-:W2:Y:S02]  /*f5b0*/  @!P0 SYNCS.PHASECHK.TRANS64 P0, [R0+URZ+0x58], R5 ;  /* 0x00005805000085a7 */ /* 0x000ea400080010ff */
[----:B--2---:R-:W-:Y:S05]  /*f5c0*/  @!P0 BRA `(.L_x_195) ;  /* 0xfffffffc00f08947 */ /* 0x004fea000383ffff */
[----:B------:R-:W-:Y:S05]  /*f5d0*/  BRA `(.L_x_196) ;  /* 0xffffff5000047947 */ /* 0x000fea000383ffff */
.L_x_67:
[----:B------:R-:W-:Y:S07]  /*f5e0*/  MOV R0, UR16 ;  /* 0x0000001000007c02 */ /* 0x000fee0008000f00 */
.L_x_197:
[----:B-1----:R1:W2:Y:S02]  /*f5f0*/  SYNCS.PHASECHK.TRANS64.TRYWAIT P0, [R0+URZ+0x58], R7 ;  /* 0x00005807000075a7 */ /* 0x0022a400080011ff */
[----:B--2---:R-:W-:Y:S05]  /*f600*/  @!P0 NANOSLEEP.SYNCS 0x989680 ;  /* 0x009896800000895d */ /* 0x004fea0003900000 */
[----:B------:R-:W2:Y:S02]  /*f610*/  @!P0 SYNCS.PHASECHK.TRANS64 P0, [R0+URZ+0x58], R7 ;  /* 0x00005807000085a7 */ /* 0x000ea400080010ff */
[----:B--2---:R-:W-:Y:S05]  /*f620*/  @!P0 BRA `(.L_x_197) ;  /* 0xfffffffc00f08947 */ /* 0x004fea000383ffff */
[----:B------:R-:W-:Y:S05]  /*f630*/  BRA `(.L_x_198) ;  /* 0xffffff5000d87947 */ /* 0x000fea000383ffff */
.L_x_68:
[----:B------:R-:W-:Y:S07]  /*f640*/  MOV R0, UR21 ;  /* 0x0000001500007c02 */ /* 0x000fee0008000f00 */
.L_x_199:
[----:B-1----:R1:W2:Y:S02]  /*f650*/  SYNCS.PHASECHK.TRANS64.TRYWAIT P0, [R0+URZ+0x58], R7 ;  /* 0x00005807000075a7 */ /* 0x0022a400080011ff */
[----:B--2---:R-:W-:Y:S05]  /*f660*/  @!P0 NANOSLEEP.SYNCS 0x989680 ;  /* 0x009896800000895d */ /* 0x004fea0003900000 */
[----:B------:R-:W2:Y:S02]  /*f670*/  @!P0 SYNCS.PHASECHK.TRANS64 P0, [R0+URZ+0x58], R7 ;  /* 0x00005807000085a7 */ /* 0x000ea400080010ff */
[----:B--2---:R-:W-:Y:S05]  /*f680*/  @!P0 BRA `(.L_x_199) ;  /* 0xfffffffc00f08947 */ /* 0x004fea000383ffff */
[----:B------:R-:W-:Y:S05]  /*f690*/  BRA `(.L_x_200) ;  /* 0xffffff5400a87947 */ /* 0x000fea000383ffff */
.L_x_69:
[----:B------:R-:W-:Y:S07]  /*f6a0*/  MOV R0, UR6 ;  /* 0x0000000600007c02 */ /* 0x000fee0008000f00 */
.L_x_201:
[----:B-1----:R1:W2:Y:S02]  /*f6b0*/  SYNCS.PHASECHK.TRANS64.TRYWAIT P0, [R0+URZ+0x58], R7 ;  /* 0x00005807000075a7 */ /* 0x0022a400080011ff */
[----:B--2---:R-:W-:Y:S05]  /*f6c0*/  @!P0 NANOSLEEP.SYNCS 0x989680 ;  /* 0x009896800000895d */ /* 0x004fea0003900000 */
[----:B------:R-:W2:Y:S02]  /*f6d0*/  @!P0 SYNCS.PHASECHK.TRANS64 P0, [R0+URZ+0x58], R7 ;  /* 0x00005807000085a7 */ /* 0x000ea400080010ff */
[----:B--2---:R-:W-:Y:S05]  /*f6e0*/  @!P0 BRA `(.L_x_201) ;  /* 0xfffffffc00f08947 */ /* 0x004fea000383ffff */
[----:B------:R-:W-:Y:S05]  /*f6f0*/  BRA `(.L_x_202) ;  /* 0xffffff5800587947 */ /* 0x000fea000383ffff */
.L_x_70:
[----:B------:R-:W-:Y:S07]  /*f700*/  MOV R0, UR16 ;  /* 0x0000001000007c02 */ /* 0x000fee0008000f00 */
.L_x_203:
[----:B-1----:R1:W2:Y:S02]  /*f710*/  SYNCS.PHASECHK.TRANS64.TRYWAIT P0, [R0+URZ+0x58], R7 ;  /* 0x00005807000075a7 */ /* 0x0022a400080011ff */
[----:B--2---:R-:W-:Y:S05]  /*f720*/  @!P0 NANOSLEEP.SYNCS 0x989680 ;  /* 0x009896800000895d */ /* 0x004fea0003900000 */
[----:B------:R-:W2:Y:S02]  /*f730*/  @!P0 SYNCS.PHASECHK.TRANS64 P0, [R0+URZ+0x58], R7 ;  /* 0x00005807000085a7 */ /* 0x000ea400080010ff */
[----:B--2---:R-:W-:Y:S05]  /*f740*/  @!P0 BRA `(.L_x_203) ;  /* 0xfffffffc00f08947 */ /* 0x004fea000383ffff */
[----:B------:R-:W-:Y:S05]  /*f750*/  BRA `(.L_x_204) ;  /* 0xffffff5c00087947 */ /* 0x000fea000383ffff */
.L_x_71:
[----:B------:R-:W-:Y:S07]  /*f760*/  MOV R0, UR17 ;  /* 0x0000001100007c02 */ /* 0x000fee0008000f00 */
.L_x_205:
[----:B-1----:R1:W2:Y:S02]  /*f770*/  SYNCS.PHASECHK.TRANS64.TRYWAIT P0, [R0+URZ+0x58], R7 ;  /* 0x00005807000075a7 */ /* 0x0022a400080011ff */
[----:B--2---:R-:W-:Y:S05]  /*f780*/  @!P0 NANOSLEEP.SYNCS 0x989680 ;  /* 0x009896800000895d */ /* 0x004fea0003900000 */
[----:B------:R-:W2:Y:S02]  /*f790*/  @!P0 SYNCS.PHASECHK.TRANS64 P0, [R0+URZ+0x58], R7 ;  /* 0x00005807000085a7 */ /* 0x000ea400080010ff */
[----:B--2---:R-:W-:Y:S05]  /*f7a0*/  @!P0 BRA `(.L_x_205) ;  /* 0xfffffffc00f08947 */ /* 0x004fea000383ffff */
[----:B------:R-:W-:Y:S05]  /*f7b0*/  BRA `(.L_x_206) ;  /* 0xffffff5c00d87947 */ /* 0x000fea000383ffff */
.L_x_72:
[----:B------:R-:W-:Y:S07]  /*f7c0*/  MOV R0, UR16 ;  /* 0x0000001000007c02 */ /* 0x000fee0008000f00 */
.L_x_207:
[----:B-1----:R1:W2:Y:S02]  /*f7d0*/  SYNCS.PHASECHK.TRANS64.TRYWAIT P0, [R0+URZ+0x58], R5 ;  /* 0x00005805000075a7 */ /* 0x0022a400080011ff */
[----:B--2---:R-:W-:Y:S05]  /*f7e0*/  @!P0 NANOSLEEP.SYNCS 0x989680 ;  /* 0x009896800000895d */ /* 0x004fea0003900000 */
[----:B------:R-:W2:Y:S02]  /*f7f0*/  @!P0 SYNCS.PHASECHK.TRANS64 P0, [R0+URZ+0x58], R5 ;  /* 0x00005805000085a7 */ /* 0x000ea400080010ff */
[----:B--2---:R-:W-:Y:S05]  /*f800*/  @!P0 BRA `(.L_x_207) ;  /* 0xfffffffc00f08947 */ /* 0x004fea000383ffff */
[----:B------:R-:W-:Y:S05]  /*f810*/  BRA `(.L_x_208) ;  /* 0xffffff6000a87947 */ /* 0x000fea000383ffff */
.L_x_74:
[----:B------:R-:W-:-:S07]  /*f820*/  MOV R0, UR4 ;  /* 0x0000000400007c02 */ /* 0x000fce0008000f00 */
.L_x_209:
[----:B-1----:R1:W2:Y:S02]  /*f830*/  SYNCS.PHASECHK.TRANS64.TRYWAIT P0, [R0+URZ], R3 ;  /* 0x00000003000075a7 */ /* 0x0022a400080011ff */
[----:B--2---:R-:W-:Y:S05]  /*f840*/  @!P0 NANOSLEEP.SYNCS 0x989680 ;  /* 0x009896800000895d */ /* 0x004fea0003900000 */
[----:B------:R-:W2:Y:S02]  /*f850*/  @!P0 SYNCS.PHASECHK.TRANS64 P0, [R0+URZ], R3 ;  /* 0x00000003000085a7 */ /* 0x000ea400080010ff */
[----:B--2---:R-:W-:Y:S05]  /*f860*/  @!P0 BRA `(.L_x_209) ;  /* 0xfffffffc00f08947 */ /* 0x004fea000383ffff */
[----:B------:R-:W-:Y:S05]  /*f870*/  BRA `(.L_x_210) ;  /* 0xffffff64009c7947 */ /* 0x000fea000383ffff */
.L_x_75:
[----:B------:R-:W-:-:S07]  /*f880*/  MOV R0, UR5 ;  /* 0x0000000500007c02 */ /* 0x000fce0008000f00 */
.L_x_211:
[----:B-1----:R1:W2:Y:S02]  /*f890*/  SYNCS.PHASECHK.TRANS64.TRYWAIT P0, [R0+URZ], R3 ;  /* 0x00000003000075a7 */ /* 0x0022a400080011ff */
[----:B--2---:R-:W-:Y:S05]  /*f8a0*/  @!P0 NANOSLEEP.SYNCS 0x989680 ;  /* 0x009896800000895d */ /* 0x004fea0003900000 */
[----:B------:R-:W2:Y:S02]  /*f8b0*/  @!P0 SYNCS.PHASECHK.TRANS64 P0, [R0+URZ], R3 ;  /* 0x00000003000085a7 */ /* 0x000ea400080010ff */
[----:B--2---:R-:W-:Y:S05]  /*f8c0*/  @!P0 BRA `(.L_x_211) ;  /* 0xfffffffc00f08947 */ /* 0x004fea000383ffff */
[----:B------:R-:W-:Y:S05]  /*f8d0*/  BRA `(.L_x_212) ;  /* 0xffffff6400a87947 */ /* 0x000fea000383ffff */
.L_x_77:
[----:B--2---:R2:W3:Y:S02]  /*f8e0*/  SYNCS.PHASECHK.TRANS64.TRYWAIT P0, [R0+URZ+0x80], R3 ;  /* 0x00008003000075a7 */ /* 0x0044e400080011ff */
[----:B---3--:R-:W-:Y:S05]  /*f8f0*/  @!P0 NANOSLEEP.SYNCS 0x989680 ;  /* 0x009896800000895d */ /* 0x008fea0003900000 */
[----:B------:R-:W3:Y:S02]  /*f900*/  @!P0 SYNCS.PHASECHK.TRANS64 P0, [R0+URZ+0x80], R3 ;  /* 0x00008003000085a7 */ /* 0x000ee400080010ff */
[----:B---3--:R-:W-:Y:S05]  /*f910*/  @!P0 BRA `(.L_x_77) ;  /* 0xfffffffc00f08947 */ /* 0x008fea000383ffff */
[----:B------:R-:W-:Y:S05]  /*f920*/  BRA `(.L_x_213) ;  /* 0xffffff6800987947 */ /* 0x000fea000383ffff */
.L_x_87:
[----:B-1----:R1:W3:Y:S02]  /*f930*/  SYNCS.PHASECHK.TRANS64.TRYWAIT P0, [R4+URZ+0x40], R3 ;  /* 0x00004003040075a7 */ /* 0x0022e400080011ff */
[----:B---3--:R-:W-:Y:S05]  /*f940*/  @!P0 NANOSLEEP.SYNCS 0x989680 ;  /* 0x009896800000895d */ /* 0x008fea0003900000 */
[----:B------:R-:W3:Y:S02]  /*f950*/  @!P0 SYNCS.PHASECHK.TRANS64 P0, [R4+URZ+0x40], R3 ;  /* 0x00004003040085a7 */ /* 0x000ee400080010ff */
[----:B---3--:R-:W-:Y:S05]  /*f960*/  @!P0 BRA `(.L_x_87) ;  /* 0xfffffffc00f08947 */ /* 0x008fea000383ffff */
[----:B------:R-:W-:Y:S05]  /*f970*/  BRA `(.L_x_86) ;  /* 0xffffff7800647947 */ /* 0x000fea000383ffff */
.L_x_89:
[----:B-1----:R-:W-:Y:S04]  /*f980*/  MOV R3, UR47 ;  /* 0x0000002f00037c02 */ /* 0x002fe80008000f00 */
[----:B------:R1:W2:Y:S03]  /*f990*/  SYNCS.PHASECHK.TRANS64.TRYWAIT P1, [R3+URZ+0xa0], R0 ;  /* 0x0000a000030075a7 */ /* 0x0002a600080211ff */
[----:B--2---:R-:W-:Y:S05]  /*f9a0*/  @!P1 NANOSLEEP.SYNCS 0x989680 ;  /* 0x009896800000995d */ /* 0x004fea0003900000 */
[----:B------:R-:W2:Y:S02]  /*f9b0*/  @!P1 SYNCS.PHASECHK.TRANS64 P1, [R3+URZ+0xa0], R0 ;  /* 0x0000a000030095a7 */ /* 0x000ea400080210ff */
[----:B--2---:R-:W-:Y:S05]  /*f9c0*/  @!P1 BRA `(.L_x_89) ;  /* 0xfffffffc00ec9947 */ /* 0x004fea000383ffff */
[----:B------:R-:W-:Y:S05]  /*f9d0*/  BRA `(.L_x_88) ;  /* 0xffffff7c004c7947 */ /* 0x000fea000383ffff */
.L_x_100:
[----:B-1----:R1:W2:Y:S02]  /*f9e0*/  SYNCS.PHASECHK.TRANS64.TRYWAIT P0, [R5+URZ+0x40], R0 ;  /* 0x00004000050075a7 */ /* 0x0022a400080011ff */
[----:B--2---:R-:W-:Y:S05]  /*f9f0*/  @!P0 NANOSLEEP.SYNCS 0x989680 ;  /* 0x009896800000895d */ /* 0x004fea0003900000 */
[----:B------:R-:W2:Y:S02]  /*fa00*/  @!P0 SYNCS.PHASECHK.TRANS64 P0, [R5+URZ+0x40], R0 ;  /* 0x00004000050085a7 */ /* 0x000ea400080010ff */
[----:B--2---:R-:W-:Y:S05]  /*fa10*/  @!P0 BRA `(.L_x_100) ;  /* 0xfffffffc00f08947 */ /* 0x004fea000383ffff */
[----:B------:R-:W-:Y:S05]  /*fa20*/  BRA `(.L_x_99) ;  /* 0xffffff8800407947 */ /* 0x000fea000383ffff */
.L_x_110:
[----:B-1----:R1:W2:Y:S02]  /*fa30*/  SYNCS.PHASECHK.TRANS64.TRYWAIT P0, [R5+URZ+0x40], R4 ;  /* 0x00004004050075a7 */ /* 0x0022a400080011ff */
[----:B--2---:R-:W-:Y:S05]  /*fa40*/  @!P0 NANOSLEEP.SYNCS 0x989680 ;  /* 0x009896800000895d */ /* 0x004fea0003900000 */
[----:B------:R-:W2:Y:S02]  /*fa50*/  @!P0 SYNCS.PHASECHK.TRANS64 P0, [R5+URZ+0x40], R4 ;  /* 0x00004004050085a7 */ /* 0x000ea400080010ff */
[----:B--2---:R-:W-:Y:S05]  /*fa60*/  @!P0 BRA `(.L_x_110) ;  /* 0xfffffffc00f08947 */ /* 0x004fea000383ffff */
[----:B------:R-:W-:Y:S05]  /*fa70*/  BRA `(.L_x_109) ;  /* 0xffffff9400fc7947 */ /* 0x000fea000383ffff */
.L_x_120:
[----:B-1----:R1:W2:Y:S02]  /*fa80*/  SYNCS.PHASECHK.TRANS64.TRYWAIT P0, [R5+URZ+0x40], R4 ;  /* 0x00004004050075a7 */ /* 0x0022a400080011ff */
[----:B--2---:R-:W-:Y:S05]  /*fa90*/  @!P0 NANOSLEEP.SYNCS 0x989680 ;  /* 0x009896800000895d */ /* 0x004fea0003900000 */
[----:B------:R-:W2:Y:S02]  /*faa0*/  @!P0 SYNCS.PHASECHK.TRANS64 P0, [R5+URZ+0x40], R4 ;  /* 0x00004004050085a7 */ /* 0x000ea400080010ff */
[----:B--2---:R-:W-:Y:S05]  /*fab0*/  @!P0 BRA `(.L_x_120) ;  /* 0xfffffffc00f08947 */ /* 0x004fea000383ffff */
[----:B------:R-:W-:Y:S05]  /*fac0*/  BRA `(.L_x_119) ;  /* 0xffffffa400bc7947 */ /* 0x000fea000383ffff */
.L_x_130:
[----:B-1----:R1:W2:Y:S02]  /*fad0*/  SYNCS.PHASECHK.TRANS64.TRYWAIT P0, [R5+URZ+0x40], R4 ;  /* 0x00004004050075a7 */ /* 0x0022a400080011ff */
[----:B--2---:R-:W-:Y:S05]  /*fae0*/  @!P0 NANOSLEEP.SYNCS 0x989680 ;  /* 0x009896800000895d */ /* 0x004fea0003900000 */
[----:B------:R-:W2:Y:S02]  /*faf0*/  @!P0 SYNCS.PHASECHK.TRANS64 P0, [R5+URZ+0x40], R4 ;  /* 0x00004004050085a7 */ /* 0x000ea400080010ff */
[----:B--2---:R-:W-:Y:S05]  /*fb00*/  @!P0 BRA `(.L_x_130) ;  /* 0xfffffffc00f08947 */ /* 0x004fea000383ffff */
[----:B------:R-:W-:Y:S05]  /*fb10*/  BRA `(.L_x_129) ;  /* 0xffffffb4007c7947 */ /* 0x000fea000383ffff */
.L_x_140:
[----:B-1----:R1:W2:Y:S02]  /*fb20*/  SYNCS.PHASECHK.TRANS64.TRYWAIT P0, [R5+URZ+0x40], R4 ;  /* 0x00004004050075a7 */ /* 0x0022a400080011ff */
[----:B--2---:R-:W-:Y:S05]  /*fb30*/  @!P0 NANOSLEEP.SYNCS 0x989680 ;  /* 0x009896800000895d */ /* 0x004fea0003900000 */
[----:B------:R-:W2:Y:S02]  /*fb40*/  @!P0 SYNCS.PHASECHK.TRANS64 P0, [R5+URZ+0x40], R4 ;  /* 0x00004004050085a7 */ /* 0x000ea400080010ff */
[----:B--2---:R-:W-:Y:S05]  /*fb50*/  @!P0 BRA `(.L_x_140) ;  /* 0xfffffffc00f08947 */ /* 0x004fea000383ffff */
[----:B------:R-:W-:Y:S05]  /*fb60*/  BRA `(.L_x_139) ;  /* 0xffffffc4003c7947 */ /* 0x000fea000383ffff */
.L_x_150:
[----:B-1----:R1:W2:Y:S02]  /*fb70*/  SYNCS.PHASECHK.TRANS64.TRYWAIT P0, [R5+URZ+0x40], R4 ;  /* 0x00004004050075a7 */ /* 0x0022a400080011ff */
[----:B--2---:R-:W-:Y:S05]  /*fb80*/  @!P0 NANOSLEEP.SYNCS 0x989680 ;  /* 0x009896800000895d */ /* 0x004fea0003900000 */
[----:B------:R-:W2:Y:S02]  /*fb90*/  @!P0 SYNCS.PHASECHK.TRANS64 P0, [R5+URZ+0x40], R4 ;  /* 0x00004004050085a7 */ /* 0x000ea400080010ff */
[----:B--2---:R-:W-:Y:S05]  /*fba0*/  @!P0 BRA `(.L_x_150) ;  /* 0xfffffffc00f08947 */ /* 0x004fea000383ffff */
[----:B------:R-:W-:Y:S05]  /*fbb0*/  BRA `(.L_x_149) ;  /* 0xffffffd000fc7947 */ /* 0x000fea000383ffff */
.L_x_160:
[----:B-1----:R1:W2:Y:S02]  /*fbc0*/  SYNCS.PHASECHK.TRANS64.TRYWAIT P0, [R3+URZ+0x40], R102 ;  /* 0x00004066030075a7 */ /* 0x0022a400080011ff */
[----:B--2---:R-:W-:Y:S05]  /*fbd0*/  @!P0 NANOSLEEP.SYNCS 0x989680 ;  /* 0x009896800000895d */ /* 0x004fea0003900000 */
[----:B------:R-:W2:Y:S02]  /*fbe0*/  @!P0 SYNCS.PHASECHK.TRANS64 P0, [R3+URZ+0x40], R102 ;  /* 0x00004066030085a7 */ /* 0x000ea400080010ff */
[----:B--2---:R-:W-:Y:S05]  /*fbf0*/  @!P0 BRA `(.L_x_160) ;  /* 0xfffffffc00f08947 */ /* 0x004fea000383ffff */
[----:B------:R-:W-:Y:S05]  /*fc00*/  BRA `(.L_x_159) ;  /* 0xffffffe000b87947 */ /* 0x000fea000383ffff */
        .weak           $__internal_0_$__cuda_sm10x_tcgen05_guardrail_trap_col_being_dealloced_not_returned_by_alloc
        .type           $__internal_0_$__cuda_sm10x_tcgen05_guardrail_trap_col_being_dealloced_not_returned_by_alloc,@function
        .size           $__internal_0_$__cuda_sm10x_tcgen05_guardrail_trap_col_being_dealloced_not_returned_by_alloc,($__internal_1_$__cuda_sm10x_tcgen05_guardrail_trap_phase_invalid_during_alloc - $__internal_0_$__cuda_sm10x_tcgen05_guardrail_trap_col_being_dealloced_not_returned_by_alloc)
$__internal_0_$__cuda_sm10x_tcgen05_guardrail_trap_col_being_dealloced_not_returned_by_alloc:
[----:B------:R-:W-:Y:S05]  /*fc10*/  BPT.TRAP 0x1 ;  /* 0x000000040000795c */ /* 0x000fea0000300000 */
[----:B------:R-:W-:-:S04]  /*fc20*/  HFMA2 R3, -RZ, RZ, 0, 0 ;  /* 0x00000000ff037431 */ /* 0x000fc800000001ff */
[----:B------:R-:W-:Y:S05]  /*fc30*/  RET.REL.NODEC R2 `(_ZN7cutlass13device_kernelINS_4gemm6kernel13GemmUniversalIN4cute5tupleIJiiiiEEENS1_10collective13CollectiveMmaINS1_41MainloopSm100TmaUmmaWarpSpecializedSparseILi4ELi2ELi1ENS5_IJNS4_1CILi1EEESB_SB_EEEEENS5_IJNSA_ILi128EEENSA_ILi256EEENSA_ILi64EEEEEENS_10bfloat16_tENS5_IJNS4_6LayoutINS5_IJiNS5_IJNSA_ILi2EEEiEEEiEEENS5_IJlNS5_IJSB_SK_EEElEEEEENSJ_INS5_IJNS5_IJNS5_IJNSA_ILi8EEESK_SQ_EEEiEEENS5_IJNS5_IJNSA_ILi16EEESK_NSA_ILi4EEEEEEiEEEiEEENS5_IJNS5_IJNS5_IJSE_ST_NSA_ILi2048EEEEEENSA_ILi16384EEEEEENS5_IJNS5_IJSB_NSA_ILi1024EEENSA_ILi32EEEEEElEEElEEEEEEEESI_NS5_IJlSB_lEEENS4_8TiledMMAINS4_8MMA_AtomIJNS4_27SM100_MMA_F16BF16_SS_SPARSEISI_SI_fLi128ELi256ELNS4_4UMMA5MajorE0ELS1E_0ELNS1D_7ScaleInE0ELS1F_0EEEEEENSJ_ISC_NS5_IJNSA_ILi0EEES1I_S1I_EEEEENS5_IJNS4_10UnderscoreES1L_S1L_EEEEENS4_13SM90_TMA_LOADENS4_14ComposedLayoutINS4_7SwizzleILi2ELi4ELi3EEENS4_25smem_sparse_ptr_flag_bitsILi2ELi16EEENSJ_INS5_IJNS5_IJSB_SQ_EEENS5_IJSK_S13_EEEEEENS5_IJNS5_IJS1I_SG_EEESN_EEEEEEEvNS4_8identityES1O_NS1P_INS1Q_ILi3ELi4ELi3EEENS4_18smem_ptr_flag_bitsILi16EEENSJ_INS5_IJSQ_SG_EEENS5_IJSG_SB_EEEEEEEvS21_EENS_8epilogue10collective18CollectiveEpilogueINS2A_23Sm100TmaWarpSpecializedILi3ELi2ELi32ELb1ELb0EEEJSH_NS5_IJNSJ_ISE_SB_EENSJ_IS13_SB_EEEEEfNS5_IJSB_llEEEfS2I_NS2A_6fusion15FusionCallbacksIS2E_NS2J_17LinearCombinationIffffLNS_15FloatRoundStyleE2EEESH_S2H_JEEENS4_5SM1004TMEM4LOAD26SM100_TMEM_LOAD_32dp32b32xES1O_NS1P_INS1Q_ILi2ELi5ELi2EEENS23_ILi32EEENSJ_INS5_IJS13_SU_EEENS5_IJSB_S13_EEEEEEENS4_39AutoVectorizingCopyWithAssumedAlignmentILi128EEENS4_14SM90_TMA_STOREES2Y_S30_S30_EEEvvEEEEvNT_6ParamsE) ;  /* 0xffffff0002f07950 */ /* 0x000fea0003c3ffff */
        .weak           $__internal_1_$__cuda_sm10x_tcgen05_guardrail_trap_phase_invalid_during_alloc
        .type           $__internal_1_$__cuda_sm10x_tcgen05_guardrail_trap_phase_invalid_during_alloc,@function
        .size           $__internal_1_$__cuda_sm10x_tcgen05_guardrail_trap_phase_invalid_during_alloc,($__internal_2_$__cuda_sm10x_tcgen05_guardrail_trap_unallocated_columns_being_dealloced - $__internal_1_$__cuda_sm10x_tcgen05_guardrail_trap_phase_invalid_during_alloc)
$__internal_1_$__cuda_sm10x_tcgen05_guardrail_trap_phase_invalid_during_alloc:
[----:B------:R-:W-:Y:S05]  /*fc40*/  BPT.TRAP 0x1 ;  /* 0x000000040000795c */ /* 0x000fea0000300000 */
[----:B------:R-:W-:-:S04]  /*fc50*/  MOV R3, 0x0 ;  /* 0x0000000000037802 */ /* 0x000fc80000000f00 */
[----:B------:R-:W-:Y:S05]  /*fc60*/  RET.REL.NODEC R2 `(_ZN7cutlass13device_kernelINS_4gemm6kernel13GemmUniversalIN4cute5tupleIJiiiiEEENS1_10collective13CollectiveMmaINS1_41MainloopSm100TmaUmmaWarpSpecializedSparseILi4ELi2ELi1ENS5_IJNS4_1CILi1EEESB_SB_EEEEENS5_IJNSA_ILi128EEENSA_ILi256EEENSA_ILi64EEEEEENS_10bfloat16_tENS5_IJNS4_6LayoutINS5_IJiNS5_IJNSA_ILi2EEEiEEEiEEENS5_IJlNS5_IJSB_SK_EEElEEEEENSJ_INS5_IJNS5_IJNS5_IJNSA_ILi8EEESK_SQ_EEEiEEENS5_IJNS5_IJNSA_ILi16EEESK_NSA_ILi4EEEEEEiEEEiEEENS5_IJNS5_IJNS5_IJSE_ST_NSA_ILi2048EEEEEENSA_ILi16384EEEEEENS5_IJNS5_IJSB_NSA_ILi1024EEENSA_ILi32EEEEEElEEElEEEEEEEESI_NS5_IJlSB_lEEENS4_8TiledMMAINS4_8MMA_AtomIJNS4_27SM100_MMA_F16BF16_SS_SPARSEISI_SI_fLi128ELi256ELNS4_4UMMA5MajorE0ELS1E_0ELNS1D_7ScaleInE0ELS1F_0EEEEEENSJ_ISC_NS5_IJNSA_ILi0EEES1I_S1I_EEEEENS5_IJNS4_10UnderscoreES1L_S1L_EEEEENS4_13SM90_TMA_LOADENS4_14ComposedLayoutINS4_7SwizzleILi2ELi4ELi3EEENS4_25smem_sparse_ptr_flag_bitsILi2ELi16EEENSJ_INS5_IJNS5_IJSB_SQ_EEENS5_IJSK_S13_EEEEEENS5_IJNS5_IJS1I_SG_EEESN_EEEEEEEvNS4_8identityES1O_NS1P_INS1Q_ILi3ELi4ELi3EEENS4_18smem_ptr_flag_bitsILi16EEENSJ_INS5_IJSQ_SG_EEENS5_IJSG_SB_EEEEEEEvS21_EENS_8epilogue10collective18CollectiveEpilogueINS2A_23Sm100TmaWarpSpecializedILi3ELi2ELi32ELb1ELb0EEEJSH_NS5_IJNSJ_ISE_SB_EENSJ_IS13_SB_EEEEEfNS5_IJSB_llEEEfS2I_NS2A_6fusion15FusionCallbacksIS2E_NS2J_17LinearCombinationIffffLNS_15FloatRoundStyleE2EEESH_S2H_JEEENS4_5SM1004TMEM4LOAD26SM100_TMEM_LOAD_32dp32b32xES1O_NS1P_INS1Q_ILi2ELi5ELi2EEENS23_ILi32EEENSJ_INS5_IJS13_SU_EEENS5_IJSB_S13_EEEEEEENS4_39AutoVectorizingCopyWithAssumedAlignmentILi128EEENS4_14SM90_TMA_STOREES2Y_S30_S30_EEEvvEEEEvNT_6ParamsE) ;  /* 0xffffff0002e47950 */ /* 0x000fea0003c3ffff */
        .weak           $__internal_2_$__cuda_sm10x_tcgen05_guardrail_trap_unallocated_columns_being_dealloced
        .type           $__internal_2_$__cuda_sm10x_tcgen05_guardrail_trap_unallocated_columns_being_dealloced,@function
        .size           $__internal_2_$__cuda_sm10x_tcgen05_guardrail_trap_unallocated_columns_being_dealloced,(.L_x_215 - $__internal_2_$__cuda_sm10x_tcgen05_guardrail_trap_unallocated_columns_being_dealloced)
$__internal_2_$__cuda_sm10x_tcgen05_guardrail_trap_unallocated_columns_being_dealloced:
[----:B------:R-:W-:Y:S05]  /*fc70*/  BPT.TRAP 0x1 ;  /* 0x000000040000795c */ /* 0x000fea0000300000 */
[----:B------:R-:W-:-:S04]  /*fc80*/  HFMA2 R3, -RZ, RZ, 0, 0 ;  /* 0x00000000ff037431 */ /* 0x000fc800000001ff */
[----:B------:R-:W-:Y:S05]  /*fc90*/  RET.REL.NODEC R2 `(_ZN7cutlass13device_kernelINS_4gemm6kernel13GemmUniversalIN4cute5tupleIJiiiiEEENS1_10collective13CollectiveMmaINS1_41MainloopSm100TmaUmmaWarpSpecializedSparseILi4ELi2ELi1ENS5_IJNS4_1CILi1EEESB_SB_EEEEENS5_IJNSA_ILi128EEENSA_ILi256EEENSA_ILi64EEEEEENS_10bfloat16_tENS5_IJNS4_6LayoutINS5_IJiNS5_IJNSA_ILi2EEEiEEEiEEENS5_IJlNS5_IJSB_SK_EEElEEEEENSJ_INS5_IJNS5_IJNS5_IJNSA_ILi8EEESK_SQ_EEEiEEENS5_IJNS5_IJNSA_ILi16EEESK_NSA_ILi4EEEEEEiEEEiEEENS5_IJNS5_IJNS5_IJSE_ST_NSA_ILi2048EEEEEENSA_ILi16384EEEEEENS5_IJNS5_IJSB_NSA_ILi1024EEENSA_ILi32EEEEEElEEElEEEEEEEESI_NS5_IJlSB_lEEENS4_8TiledMMAINS4_8MMA_AtomIJNS4_27SM100_MMA_F16BF16_SS_SPARSEISI_SI_fLi128ELi256ELNS4_4UMMA5MajorE0ELS1E_0ELNS1D_7ScaleInE0ELS1F_0EEEEEENSJ_ISC_NS5_IJNSA_ILi0EEES1I_S1I_EEEEENS5_IJNS4_10UnderscoreES1L_S1L_EEEEENS4_13SM90_TMA_LOADENS4_14ComposedLayoutINS4_7SwizzleILi2ELi4ELi3EEENS4_25smem_sparse_ptr_flag_bitsILi2ELi16EEENSJ_INS5_IJNS5_IJSB_SQ_EEENS5_IJSK_S13_EEEEEENS5_IJNS5_IJS1I_SG_EEESN_EEEEEEEvNS4_8identityES1O_NS1P_INS1Q_ILi3ELi4ELi3EEENS4_18smem_ptr_flag_bitsILi16EEENSJ_INS5_IJSQ_SG_EEENS5_IJSG_SB_EEEEEEEvS21_EENS_8epilogue10collective18CollectiveEpilogueINS2A_23Sm100TmaWarpSpecializedILi3ELi2ELi32ELb1ELb0EEEJSH_NS5_IJNSJ_ISE_SB_EENSJ_IS13_SB_EEEEEfNS5_IJSB_llEEEfS2I_NS2A_6fusion15FusionCallbacksIS2E_NS2J_17LinearCombinationIffffLNS_15FloatRoundStyleE2EEESH_S2H_JEEENS4_5SM1004TMEM4LOAD26SM100_TMEM_LOAD_32dp32b32xES1O_NS1P_INS1Q_ILi2ELi5ELi2EEENS23_ILi32EEENSJ_INS5_IJS13_SU_EEENS5_IJSB_S13_EEEEEEENS4_39AutoVectorizingCopyWithAssumedAlignmentILi128EEENS4_14SM90_TMA_STOREES2Y_S30_S30_EEEvvEEEEvNT_6ParamsE) ;  /* 0xffffff0002d87950 */ /* 0x000fea0003c3ffff */
.L_x_214:
[----:B------:R-:W-:-:S00]  /*fca0*/  BRA `(.L_x_214) ;  /* 0xfffffffc00fc7947 */ /* 0x000fc0000383ffff */
[----:B------:R-:W-:-:S00]  /*fcb0*/  NOP ;  /* 0x0000000000007918 */ /* 0x000fc00000000000 */
        /* <DEDUP_REMOVED lines=12> */
.L_x_215:


//--------------------- .nv.global.init           --------------------------
	.section	.nv.global.init,"aw",@progbits
.nv.global.init:
	.type		$str$27,@object
	.size		$str$27,($str$28 - $str$27)
$str$27:
        /*0000*/ 	.byte	0x28, 0x61, 0x64, 0x64, 0x72, 0x65, 0x73, 0x73, 0x20, 0x26, 0x20, 0x6d, 0x61, 0x73, 0x6b, 0x29
        /*0010*/ 	.byte	0x20, 0x3d, 0x3d, 0x20, 0x30, 0x00
	.type		$str$28,@object
	.size		$str$28,($str$26 - $str$28)
$str$28:
        /*0016*/ 	.byte	0x2f, 0x74, 0x6d, 0x70, 0x2f, 0x63, 0x75, 0x74, 0x6c, 0x61, 0x73, 0x73, 0x5f, 0x73, 0x77, 0x65
        /*0026*/ 	.byte	0x65, 0x70, 0x5f, 0x73, 0x72, 0x63, 0x2f, 0x69, 0x6e, 0x63, 0x6c, 0x75, 0x64, 0x65, 0x2f, 0x63
        /*0036*/ 	.byte	0x75, 0x74, 0x65, 0x2f, 0x70, 0x6f, 0x69, 0x6e, 0x74, 0x65, 0x72, 0x5f, 0x66, 0x6c, 0x61, 0x67
        /*0046*/ 	.byte	0x67, 0x65, 0x64, 0x2e, 0x68, 0x70, 0x70, 0x00
	.type		$str$26,@object
	.size		$str$26,($str$25 - $str$26)
$str$26:
        /*004e*/ 	.byte	0x2f, 0x74, 0x6d, 0x70, 0x2f, 0x63, 0x75, 0x74, 0x6c, 0x61, 0x73, 0x73, 0x5f, 0x73, 0x77, 0x65
        /*005e*/ 	.byte	0x65, 0x70, 0x5f, 0x73, 0x72, 0x63, 0x2f, 0x69, 0x6e, 0x63, 0x6c, 0x75, 0x64, 0x65, 0x2f, 0x63
        /*006e*/ 	.byte	0x75, 0x74, 0x65, 0x2f, 0x61, 0x74, 0x6f, 0x6d, 0x2f, 0x63, 0x6f, 0x70, 0x79, 0x5f, 0x74, 0x72
        /*007e*/ 	.byte	0x61, 0x69, 0x74, 0x73, 0x5f, 0x73, 0x6d, 0x31, 0x30, 0x30, 0x2e, 0x68, 0x70, 0x70, 0x00
	.type		$str$25,@object
	.size		$str$25,(__unnamed_1 - $str$25)
$str$25:
        /*008d*/ 	.byte	0x28, 0x28, 0x75, 0x69, 0x6e, 0x74, 0x33, 0x32, 0x5f, 0x74, 0x28, 0x74, 0x68, 0x72, 0x65, 0x61
        /*009d*/ 	.byte	0x64, 0x49, 0x64, 0x78, 0x2e, 0x78, 0x29, 0x20, 0x2f, 0x20, 0x33, 0x32, 0x29, 0x20, 0x25, 0x20
        /*00ad*/ 	.byte	0x34, 0x29, 0x20, 0x3d, 0x3d, 0x20, 0x28, 0x28, 0x28, 0x74, 0x6d, 0x65, 0x6d, 0x5f, 0x61, 0x64
        /*00bd*/ 	.byte	0x64, 0x72, 0x20, 0x3e, 0x3e, 0x20, 0x31, 0x36, 0x29, 0x20, 0x2f, 0x20, 0x33, 0x32, 0x29, 0x20
        /*00cd*/ 	.byte	0x25, 0x20, 0x34, 0x29, 0x00
	.type		__unnamed_1,@object
	.size		__unnamed_1,(__unnamed_2 - __unnamed_1)
__unnamed_1:
        /*00d2*/ 	.byte	0x61, 0x75, 0x74, 0x6f, 0x20, 0x63, 0x75, 0x74, 0x65, 0x3a, 0x3a, 0x61, 0x73, 0x5f, 0x70, 0x6f
        /* <DEDUP_REMOVED lines=23> */
        /*0252*/ 	.byte	0x3a, 0x3a, 0x43, 0x3c, 0x34, 0x30, 0x39, 0x36, 0x3e, 0x3e, 0x3e, 0x3e, 0x5d, 0x00
	.type		__unnamed_2,@object
	.size		__unnamed_2,(.L_2 - __unnamed_2)
__unnamed_2:
        /* <DEDUP_REMOVED lines=42> */
        /*0500*/ 	.byte	0x3e, 0x5d, 0x00
.L_2:


//--------------------- .nv.shared._ZN7cutlass13device_kernelINS_4gemm6kernel13GemmUniversalIN4cute5tupleIJiiiiEEENS1_10collective13CollectiveMmaINS1_41MainloopSm100TmaUmmaWarpSpecializedSparseILi4ELi2ELi1ENS5_IJNS4_1CILi1EEESB_SB_EEEEENS5_IJNSA_ILi128EEENSA_ILi256EEENSA_ILi64EEEEEENS_10bfloat16_tENS5_IJNS4_6LayoutINS5_IJiNS5_IJNSA_ILi2EEEiEEEiEEENS5_IJlNS5_IJSB_SK_EEElEEEEENSJ_INS5_IJNS5_IJNS5_IJNSA_ILi8EEESK_SQ_EEEiEEENS5_IJNS5_IJNSA_ILi16EEESK_NSA_ILi4EEEEEEiEEEiEEENS5_IJNS5_IJNS5_IJSE_ST_NSA_ILi2048EEEEEENSA_ILi16384EEEEEENS5_IJNS5_IJSB_NSA_ILi1024EEENSA_ILi32EEEEEElEEElEEEEEEEESI_NS5_IJlSB_lEEENS4_8TiledMMAINS4_8MMA_AtomIJNS4_27SM100_MMA_F16BF16_SS_SPARSEISI_SI_fLi128ELi256ELNS4_4UMMA5MajorE0ELS1E_0ELNS1D_7ScaleInE0ELS1F_0EEEEEENSJ_ISC_NS5_IJNSA_ILi0EEES1I_S1I_EEEEENS5_IJNS4_10UnderscoreES1L_S1L_EEEEENS4_13SM90_TMA_LOADENS4_14ComposedLayoutINS4_7SwizzleILi2ELi4ELi3EEENS4_25smem_sparse_ptr_flag_bitsILi2ELi16EEENSJ_INS5_IJNS5_IJSB_SQ_EEENS5_IJSK_S13_EEEEEENS5_IJNS5_IJS1I_SG_EEESN_EEEEEEEvNS4_8identityES1O_NS1P_INS1Q_ILi3ELi4ELi3EEENS4_18smem_ptr_flag_bitsILi16EEENSJ_INS5_IJSQ_SG_EEENS5_IJSG_SB_EEEEEEEvS21_EENS_8epilogue10collective18CollectiveEpilogueINS2A_23Sm100TmaWarpSpecializedILi3ELi2ELi32ELb1ELb0EEEJSH_NS5_IJNSJ_ISE_SB_EENSJ_IS13_SB_EEEEEfNS5_IJSB_llEEEfS2I_NS2A_6fusion15FusionCallbacksIS2E_NS2J_17LinearCombinationIffffLNS_15FloatRoundStyleE2EEESH_S2H_JEEENS4_5SM1004TMEM4LOAD26SM100_TMEM_LOAD_32dp32b32xES1O_NS1P_INS1Q_ILi2ELi5ELi2EEENS23_ILi32EEENSJ_INS5_IJS13_SU_EEENS5_IJSB_S13_EEEEEEENS4_39AutoVectorizingCopyWithAssumedAlignmentILi128EEENS4_14SM90_TMA_STOREES2Y_S30_S30_EEEvvEEEEvNT_6ParamsE --------------------------
	.section	.nv.shared._ZN7cutlass13device_kernelINS_4gemm6kernel13GemmUniversalIN4cute5tupleIJiiiiEEENS1_10collective13CollectiveMmaINS1_41MainloopSm100TmaUmmaWarpSpecializedSparseILi4ELi2ELi1ENS5_IJNS4_1CILi1EEESB_SB_EEEEENS5_IJNSA_ILi128EEENSA_ILi256EEENSA_ILi64EEEEEENS_10bfloat16_tENS5_IJNS4_6LayoutINS5_IJiNS5_IJNSA_ILi2EEEiEEEiEEENS5_IJlNS5_IJSB_SK_EEElEEEEENSJ_INS5_IJNS5_IJNS5_IJNSA_ILi8EEESK_SQ_EEEiEEENS5_IJNS5_IJNSA_ILi16EEESK_NSA_ILi4EEEEEEiEEEiEEENS5_IJNS5_IJNS5_IJSE_ST_NSA_ILi2048EEEEEENSA_ILi16384EEEEEENS5_IJNS5_IJSB_NSA_ILi1024EEENSA_ILi32EEEEEElEEElEEEEEEEESI_NS5_IJlSB_lEEENS4_8TiledMMAINS4_8MMA_AtomIJNS4_27SM100_MMA_F16BF16_SS_SPARSEISI_SI_fLi128ELi256ELNS4_4UMMA5MajorE0ELS1E_0ELNS1D_7ScaleInE0ELS1F_0EEEEEENSJ_ISC_NS5_IJNSA_ILi0EEES1I_S1I_EEEEENS5_IJNS4_10UnderscoreES1L_S1L_EEEEENS4_13SM90_TMA_LOADENS4_14ComposedLayoutINS4_7SwizzleILi2ELi4ELi3EEENS4_25smem_sparse_ptr_flag_bitsILi2ELi16EEENSJ_INS5_IJNS5_IJSB_SQ_EEENS5_IJSK_S13_EEEEEENS5_IJNS5_IJS1I_SG_EEESN_EEEEEEEvNS4_8identityES1O_NS1P_INS1Q_ILi3ELi4ELi3EEENS4_18smem_ptr_flag_bitsILi16EEENSJ_INS5_IJSQ_SG_EEENS5_IJSG_SB_EEEEEEEvS21_EENS_8epilogue10collective18CollectiveEpilogueINS2A_23Sm100TmaWarpSpecializedILi3ELi2ELi32ELb1ELb0EEEJSH_NS5_IJNSJ_ISE_SB_EENSJ_IS13_SB_EEEEEfNS5_IJSB_llEEEfS2I_NS2A_6fusion15FusionCallbacksIS2E_NS2J_17LinearCombinationIffffLNS_15FloatRoundStyleE2EEESH_S2H_JEEENS4_5SM1004TMEM4LOAD26SM100_TMEM_LOAD_32dp32b32xES1O_NS1P_INS1Q_ILi2ELi5ELi2EEENS23_ILi32EEENSJ_INS5_IJS13_SU_EEENS5_IJSB_S13_EEEEEEENS4_39AutoVectorizingCopyWithAssumedAlignmentILi128EEENS4_14SM90_TMA_STOREES2Y_S30_S30_EEEvvEEEEvNT_6ParamsE,"aw",@nobits
	.sectionflags	@""
	.align	16
	.zero		1024


//--------------------- .nv.shared.reserved.0     --------------------------
	.section	.nv.shared.reserved.0,"aw",@nobits
	.weak		__nv_reservedSMEM_offset_0_alias
	.size		__nv_reservedSMEM_offset_0_alias, 0, 64
	.other		__nv_reservedSMEM_offset_0_alias,@"STO_CUDA_RESERVED_SHARED STV_DEFAULT"
__nv_reservedSMEM_offset_0_alias:
	.zero		0
.nv.shared.reserved.0:
	.zero		64
	.weak		__nv_reservedSMEM_tcgen05_partition
	.type		__nv_reservedSMEM_tcgen05_partition,@object
	.size		__nv_reservedSMEM_tcgen05_partition,(.L_0 - __nv_reservedSMEM_tcgen05_partition)
__nv_reservedSMEM_tcgen05_partition:
	.zero		32
.L_0:


//--------------------- .nv.global                --------------------------
	.section	.nv.global,"aw",@nobits
.nv.global:
	.type		_ZN39_INTERNAL_0875d0d0_4_k_cu_2d7dd0cd_29674cute1_E,@object
	.size		_ZN39_INTERNAL_0875d0d0_4_k_cu_2d7dd0cd_29674cute1_E,(_ZN39_INTERNAL_0875d0d0_4_k_cu_2d7dd0cd_29674cuda3std3__45__cpo6cbeginE - _ZN39_INTERNAL_0875d0d0_4_k_cu_2d7dd0cd_29674cute1_E)
_ZN39_INTERNAL_0875d0d0_4_k_cu_2d7dd0cd_29674cute1_E:
	.zero		1
	.type		_ZN39_INTERNAL_0875d0d0_4_k_cu_2d7dd0cd_29674cuda3std3__45__cpo6cbeginE,@object
	.size		_ZN39_INTERNAL_0875d0d0_4_k_cu_2d7dd0cd_29674cuda3std3__45__cpo6cbeginE,(_ZN39_INTERNAL_0875d0d0_4_k_cu_2d7dd0cd_29674cuda3std3__48in_placeE - _ZN39_INTERNAL_0875d0d0_4_k_cu_2d7dd0cd_29674cuda3std3__45__cpo6cbeginE)
_ZN39_INTERNAL_0875d0d0_4_k_cu_2d7dd0cd_29674cuda3std3__45__cpo6cbeginE:
	.zero		1
	.type		_ZN39_INTERNAL_0875d0d0_4_k_cu_2d7dd0cd_29674cuda3std3__48in_placeE,@object
	.size		_ZN39_INTERNAL_0875d0d0_4_k_cu_2d7dd0cd_29674cuda3std3__48in_placeE,(_ZN39_INTERNAL_0875d0d0_4_k_cu_2d7dd0cd_29674cuda3std6ranges3__45__cpo9iter_moveE - _ZN39_INTERNAL_0875d0d0_4_k_cu_2d7dd0cd_29674cuda3std3__48in_placeE)
_ZN39_INTERNAL_0875d0d0_4_k_cu_2d7dd0cd_29674cuda3std3__48in_placeE:
	.zero		1
	.type		_ZN39_INTERNAL_0875d0d0_4_k_cu_2d7dd0cd_29674cuda3std6ranges3__45__cpo9iter_moveE,@object
	.size		_ZN39_INTERNAL_0875d0d0_4_k_cu_2d7dd0cd_29674cuda3std6ranges3__45__cpo9iter_moveE,(_ZN39_INTERNAL_0875d0d0_4_k_cu_2d7dd0cd_29674cuda3std3__45__cpo5beginE - _ZN39_INTERNAL_0875d0d0_4_k_cu_2d7dd0cd_29674cuda3std6ranges3__45__cpo9iter_moveE)
_ZN39_INTERNAL_0875d0d0_4_k_cu_2d7dd0cd_29674cuda3std6ranges3__45__cpo9iter_moveE:
	.zero		1
	.type		_ZN39_INTERNAL_0875d0d0_4_k_cu_2d7dd0cd_29674cuda3std3__45__cpo5beginE,@object
	.size		_ZN39_INTERNAL_0875d0d0_4_k_cu_2d7dd0cd_29674cuda3std3__45__cpo5beginE,(_ZN39_INTERNAL_0875d0d0_4_k_cu_2d7dd0cd_29674cuda3std3__441_GLOBAL__N__0875d0d0_4_k_cu_2d7dd0cd_29676ignoreE - _ZN39_INTERNAL_0875d0d0_4_k_cu_2d7dd0cd_29674cuda3std3__45__cpo5beginE)
_ZN39_INTERNAL_0875d0d0_4_k_cu_2d7dd0cd_29674cuda3std3__45__cpo5beginE:
	.zero		1
	.type		_ZN39_INTERNAL_0875d0d0_4_k_cu_2d7dd0cd_29674cuda3std3__441_GLOBAL__N__0875d0d0_4_k_cu_2d7dd0cd_29676ignoreE,@object
	.size		_ZN39_INTERNAL_0875d0d0_4_k_cu_2d7dd0cd_29674cuda3std3__441_GLOBAL__N__0875d0d0_4_k_cu_2d7dd0cd_29676ignoreE,(_ZN39_INTERNAL_0875d0d0_4_k_cu_2d7dd0cd_29674cute7productE - _ZN39_INTERNAL_0875d0d0_4_k_cu_2d7dd0cd_29674cuda3std3__441_GLOBAL__N__0875d0d0_4_k_cu_2d7dd0cd_29676ignoreE)
_ZN39_INTERNAL_0875d0d0_4_k_cu_2d7dd0cd_29674cuda3std3__441_GLOBAL__N__0875d0d0_4_k_cu_2d7dd0cd_29676ignoreE:
	.zero		1
	.type		_ZN39_INTERNAL_0875d0d0_4_k_cu_2d7dd0cd_29674cute7productE,@object
	.size		_ZN39_INTERNAL_0875d0d0_4_k_cu_2d7dd0cd_29674cute7productE,(_ZN39_INTERNAL_0875d0d0_4_k_cu_2d7dd0cd_29674cuda3std3__45__cpo3endE - _ZN39_INTERNAL_0875d0d0_4_k_cu_2d7dd0cd_29674cute7productE)
_ZN39_INTERNAL_0875d0d0_4_k_cu_2d7dd0cd_29674cute7productE:
	.zero		1
	.type		_ZN39_INTERNAL_0875d0d0_4_k_cu_2d7dd0cd_29674cuda3std3__45__cpo3endE,@object
	.size		_ZN39_INTERNAL_0875d0d0_4_k_cu_2d7dd0cd_29674cuda3std3__45__cpo3endE,(_ZN39_INTERNAL_0875d0d0_4_k_cu_2d7dd0cd_29674cuda3std3__419piecewise_constructE - _ZN39_INTERNAL_0875d0d0_4_k_cu_2d7dd0cd_29674cuda3std3__45__cpo3endE)
_ZN39_INTERNAL_0875d0d0_4_k_cu_2d7dd0cd_29674cuda3std3__45__cpo3endE:
	.zero		1
	.type		_ZN39_INTERNAL_0875d0d0_4_k_cu_2d7dd0cd_29674cuda3std3__419piecewise_constructE,@object
	.size		_ZN39_INTERNAL_0875d0d0_4_k_cu_2d7dd0cd_29674cuda3std3__419piecewise_constructE,(_ZN39_INTERNAL_0875d0d0_4_k_cu_2d7dd0cd_29674cuda3std3__45__cpo4cendE - _ZN39_INTERNAL_0875d0d0_4_k_cu_2d7dd0cd_29674cuda3std3__419piecewise_constructE)
_ZN39_INTERNAL_0875d0d0_4_k_cu_2d7dd0cd_29674cuda3std3__419piecewise_constructE:
	.zero		1
	.type		_ZN39_INTERNAL_0875d0d0_4_k_cu_2d7dd0cd_29674cuda3std3__45__cpo4cendE,@object
	.size		_ZN39_INTERNAL_0875d0d0_4_k_cu_2d7dd0cd_29674cuda3std3__45__cpo4cendE,(_ZN39_INTERNAL_0875d0d0_4_k_cu_2d7dd0cd_29674cuda3std6ranges3__45__cpo4swapE - _ZN39_INTERNAL_0875d0d0_4_k_cu_2d7dd0cd_29674cuda3std3__45__cpo4cendE)
_ZN39_INTERNAL_0875d0d0_4_k_cu_2d7dd0cd_29674cuda3std3__45__cpo4cendE:
	.zero		1
	.type		_ZN39_INTERNAL_0875d0d0_4_k_cu_2d7dd0cd_29674cuda3std6ranges3__45__cpo4swapE,@object
	.size		_ZN39_INTERNAL_0875d0d0_4_k_cu_2d7dd0cd_29674cuda3std6ranges3__45__cpo4swapE,(.L_10 - _ZN39_INTERNAL_0875d0d0_4_k_cu_2d7dd0cd_29674cuda3std6ranges3__45__cpo4swapE)
_ZN39_INTERNAL_0875d0d0_4_k_cu_2d7dd0cd_29674cuda3std6ranges3__45__cpo4swapE:
	.zero		1
.L_10:


//--------------------- .nv.constant0._ZN7cutlass13device_kernelINS_4gemm6kernel13GemmUniversalIN4cute5tupleIJiiiiEEENS1_10collective13CollectiveMmaINS1_41MainloopSm100TmaUmmaWarpSpecializedSparseILi4ELi2ELi1ENS5_IJNS4_1CILi1EEESB_SB_EEEEENS5_IJNSA_ILi128EEENSA_ILi256EEENSA_ILi64EEEEEENS_10bfloat16_tENS5_IJNS4_6LayoutINS5_IJiNS5_IJNSA_ILi2EEEiEEEiEEENS5_IJlNS5_IJSB_SK_EEElEEEEENSJ_INS5_IJNS5_IJNS5_IJNSA_ILi8EEESK_SQ_EEEiEEENS5_IJNS5_IJNSA_ILi16EEESK_NSA_ILi4EEEEEEiEEEiEEENS5_IJNS5_IJNS5_IJSE_ST_NSA_ILi2048EEEEEENSA_ILi16384EEEEEENS5_IJNS5_IJSB_NSA_ILi1024EEENSA_ILi32EEEEEElEEElEEEEEEEESI_NS5_IJlSB_lEEENS4_8TiledMMAINS4_8MMA_AtomIJNS4_27SM100_MMA_F16BF16_SS_SPARSEISI_SI_fLi128ELi256ELNS4_4UMMA5MajorE0ELS1E_0ELNS1D_7ScaleInE0ELS1F_0EEEEEENSJ_ISC_NS5_IJNSA_ILi0EEES1I_S1I_EEEEENS5_IJNS4_10UnderscoreES1L_S1L_EEEEENS4_13SM90_TMA_LOADENS4_14ComposedLayoutINS4_7SwizzleILi2ELi4ELi3EEENS4_25smem_sparse_ptr_flag_bitsILi2ELi16EEENSJ_INS5_IJNS5_IJSB_SQ_EEENS5_IJSK_S13_EEEEEENS5_IJNS5_IJS1I_SG_EEESN_EEEEEEEvNS4_8identityES1O_NS1P_INS1Q_ILi3ELi4ELi3EEENS4_18smem_ptr_flag_bitsILi16EEENSJ_INS5_IJSQ_SG_EEENS5_IJSG_SB_EEEEEEEvS21_EENS_8epilogue10collective18CollectiveEpilogueINS2A_23Sm100TmaWarpSpecializedILi3ELi2ELi32ELb1ELb0EEEJSH_NS5_IJNSJ_ISE_SB_EENSJ_IS13_SB_EEEEEfNS5_IJSB_llEEEfS2I_NS2A_6fusion15FusionCallbacksIS2E_NS2J_17LinearCombinationIffffLNS_15FloatRoundStyleE2EEESH_S2H_JEEENS4_5SM1004TMEM4LOAD26SM100_TMEM_LOAD_32dp32b32xES1O_NS1P_INS1Q_ILi2ELi5ELi2EEENS23_ILi32EEENSJ_INS5_IJS13_SU_EEENS5_IJSB_S13_EEEEEEENS4_39AutoVectorizingCopyWithAssumedAlignmentILi128EEENS4_14SM90_TMA_STOREES2Y_S30_S30_EEEvvEEEEvNT_6ParamsE --------------------------
	.section	.nv.constant0._ZN7cutlass13device_kernelINS_4gemm6kernel13GemmUniversalIN4cute5tupleIJiiiiEEENS1_10collective13CollectiveMmaINS1_41MainloopSm100TmaUmmaWarpSpecializedSparseILi4ELi2ELi1ENS5_IJNS4_1CILi1EEESB_SB_EEEEENS5_IJNSA_ILi128EEENSA_ILi256EEENSA_ILi64EEEEEENS_10bfloat16_tENS5_IJNS4_6LayoutINS5_IJiNS5_IJNSA_ILi2EEEiEEEiEEENS5_IJlNS5_IJSB_SK_EEElEEEEENSJ_INS5_IJNS5_IJNS5_IJNSA_ILi8EEESK_SQ_EEEiEEENS5_IJNS5_IJNSA_ILi16EEESK_NSA_ILi4EEEEEEiEEEiEEENS5_IJNS5_IJNS5_IJSE_ST_NSA_ILi2048EEEEEENSA_ILi16384EEEEEENS5_IJNS5_IJSB_NSA_ILi1024EEENSA_ILi32EEEEEElEEElEEEEEEEESI_NS5_IJlSB_lEEENS4_8TiledMMAINS4_8MMA_AtomIJNS4_27SM100_MMA_F16BF16_SS_SPARSEISI_SI_fLi128ELi256ELNS4_4UMMA5MajorE0ELS1E_0ELNS1D_7ScaleInE0ELS1F_0EEEEEENSJ_ISC_NS5_IJNSA_ILi0EEES1I_S1I_EEEEENS5_IJNS4_10UnderscoreES1L_S1L_EEEEENS4_13SM90_TMA_LOADENS4_14ComposedLayoutINS4_7SwizzleILi2ELi4ELi3EEENS4_25smem_sparse_ptr_flag_bitsILi2ELi16EEENSJ_INS5_IJNS5_IJSB_SQ_EEENS5_IJSK_S13_EEEEEENS5_IJNS5_IJS1I_SG_EEESN_EEEEEEEvNS4_8identityES1O_NS1P_INS1Q_ILi3ELi4ELi3EEENS4_18smem_ptr_flag_bitsILi16EEENSJ_INS5_IJSQ_SG_EEENS5_IJSG_SB_EEEEEEEvS21_EENS_8epilogue10collective18CollectiveEpilogueINS2A_23Sm100TmaWarpSpecializedILi3ELi2ELi32ELb1ELb0EEEJSH_NS5_IJNSJ_ISE_SB_EENSJ_IS13_SB_EEEEEfNS5_IJSB_llEEEfS2I_NS2A_6fusion15FusionCallbacksIS2E_NS2J_17LinearCombinationIffffLNS_15FloatRoundStyleE2EEESH_S2H_JEEENS4_5SM1004TMEM4LOAD26SM100_TMEM_LOAD_32dp32b32xES1O_NS1P_INS1Q_ILi2ELi5ELi2EEENS23_ILi32EEENSJ_INS5_IJS13_SU_EEENS5_IJSB_S13_EEEEEEENS4_39AutoVectorizingCopyWithAssumedAlignmentILi128EEENS4_14SM90_TMA_STOREES2Y_S30_S30_EEEvvEEEEvNT_6ParamsE,"a",@progbits
	.sectionflags	@""
	.align	4
.nv.constant0._ZN7cutlass13device_kernelINS_4gemm6kernel13GemmUniversalIN4cute5tupleIJiiiiEEENS1_10collective13CollectiveMmaINS1_41MainloopSm100TmaUmmaWarpSpecializedSparseILi4ELi2ELi1ENS5_IJNS4_1CILi1EEESB_SB_EEEEENS5_IJNSA_ILi128EEENSA_ILi256EEENSA_ILi64EEEEEENS_10bfloat16_tENS5_IJNS4_6LayoutINS5_IJiNS5_IJNSA_ILi2EEEiEEEiEEENS5_IJlNS5_IJSB_SK_EEElEEEEENSJ_INS5_IJNS5_IJNS5_IJNSA_ILi8EEESK_SQ_EEEiEEENS5_IJNS5_IJNSA_ILi16EEESK_NSA_ILi4EEEEEEiEEEiEEENS5_IJNS5_IJNS5_IJSE_ST_NSA_ILi2048EEEEEENSA_ILi16384EEEEEENS5_IJNS5_IJSB_NSA_ILi1024EEENSA_ILi32EEEEEElEEElEEEEEEEESI_NS5_IJlSB_lEEENS4_8TiledMMAINS4_8MMA_AtomIJNS4_27SM100_MMA_F16BF16_SS_SPARSEISI_SI_fLi128ELi256ELNS4_4UMMA5MajorE0ELS1E_0ELNS1D_7ScaleInE0ELS1F_0EEEEEENSJ_ISC_NS5_IJNSA_ILi0EEES1I_S1I_EEEEENS5_IJNS4_10UnderscoreES1L_S1L_EEEEENS4_13SM90_TMA_LOADENS4_14ComposedLayoutINS4_7SwizzleILi2ELi4ELi3EEENS4_25smem_sparse_ptr_flag_bitsILi2ELi16EEENSJ_INS5_IJNS5_IJSB_SQ_EEENS5_IJSK_S13_EEEEEENS5_IJNS5_IJS1I_SG_EEESN_EEEEEEEvNS4_8identityES1O_NS1P_INS1Q_ILi3ELi4ELi3EEENS4_18smem_ptr_flag_bitsILi16EEENSJ_INS5_IJSQ_SG_EEENS5_IJSG_SB_EEEEEEEvS21_EENS_8epilogue10collective18CollectiveEpilogueINS2A_23Sm100TmaWarpSpecializedILi3ELi2ELi32ELb1ELb0EEEJSH_NS5_IJNSJ_ISE_SB_EENSJ_IS13_SB_EEEEEfNS5_IJSB_llEEEfS2I_NS2A_6fusion15FusionCallbacksIS2E_NS2J_17LinearCombinationIffffLNS_15FloatRoundStyleE2EEESH_S2H_JEEENS4_5SM1004TMEM4LOAD26SM100_TMEM_LOAD_32dp32b32xES1O_NS1P_INS1Q_ILi2ELi5ELi2EEENS23_ILi32EEENSJ_INS5_IJS13_SU_EEENS5_IJSB_S13_EEEEEEENS4_39AutoVectorizingCopyWithAssumedAlignmentILi128EEENS4_14SM90_TMA_STOREES2Y_S30_S30_EEEvvEEEEvNT_6ParamsE:
	.zero		3456


//--------------------- SYMBOLS --------------------------

	.type		.nv.reservedSmem.offset0,@object
	.size		.nv.reservedSmem.offset0,0x4
	.type		.nv.reservedSmem.cap,@object
	.size		.nv.reservedSmem.cap,0x4
	.type		__assertfail,@function
